//
// Generated by NVIDIA NVVM Compiler
//
// Compiler Build ID: CL-36424714
// Cuda compilation tools, release 13.0, V13.0.88
// Based on NVVM 20.0.0
//

.version 9.0
.target sm_100
.address_size 64

	// .globl	_Z25lightweight_conv2d_kernelPKfS0_Pfiiiiiii

.visible .entry _Z25lightweight_conv2d_kernelPKfS0_Pfiiiiiii(
	.param .u64 .ptr .align 1 _Z25lightweight_conv2d_kernelPKfS0_Pfiiiiiii_param_0,
	.param .u64 .ptr .align 1 _Z25lightweight_conv2d_kernelPKfS0_Pfiiiiiii_param_1,
	.param .u64 .ptr .align 1 _Z25lightweight_conv2d_kernelPKfS0_Pfiiiiiii_param_2,
	.param .u32 _Z25lightweight_conv2d_kernelPKfS0_Pfiiiiiii_param_3,
	.param .u32 _Z25lightweight_conv2d_kernelPKfS0_Pfiiiiiii_param_4,
	.param .u32 _Z25lightweight_conv2d_kernelPKfS0_Pfiiiiiii_param_5,
	.param .u32 _Z25lightweight_conv2d_kernelPKfS0_Pfiiiiiii_param_6,
	.param .u32 _Z25lightweight_conv2d_kernelPKfS0_Pfiiiiiii_param_7,
	.param .u32 _Z25lightweight_conv2d_kernelPKfS0_Pfiiiiiii_param_8,
	.param .u32 _Z25lightweight_conv2d_kernelPKfS0_Pfiiiiiii_param_9
)
{
	.reg .pred 	%p<64>;
	.reg .b32 	%r<95>;
	.reg .b32 	%f<103>;
	.reg .b64 	%rd<28>;

	ld.param.u64 	%rd12, [_Z25lightweight_conv2d_kernelPKfS0_Pfiiiiiii_param_0];
	ld.param.u64 	%rd13, [_Z25lightweight_conv2d_kernelPKfS0_Pfiiiiiii_param_1];
	ld.param.u32 	%r41, [_Z25lightweight_conv2d_kernelPKfS0_Pfiiiiiii_param_3];
	ld.param.u32 	%r35, [_Z25lightweight_conv2d_kernelPKfS0_Pfiiiiiii_param_4];
	ld.param.u32 	%r42, [_Z25lightweight_conv2d_kernelPKfS0_Pfiiiiiii_param_5];
	ld.param.u32 	%r37, [_Z25lightweight_conv2d_kernelPKfS0_Pfiiiiiii_param_6];
	ld.param.u32 	%r38, [_Z25lightweight_conv2d_kernelPKfS0_Pfiiiiiii_param_7];
	ld.param.u32 	%r39, [_Z25lightweight_conv2d_kernelPKfS0_Pfiiiiiii_param_8];
	ld.param.u32 	%r40, [_Z25lightweight_conv2d_kernelPKfS0_Pfiiiiiii_param_9];
	cvta.to.global.u64 	%rd1, %rd13;
	cvta.to.global.u64 	%rd2, %rd12;
	mov.u32 	%r43, %ctaid.z;
	mov.u32 	%r44, %ntid.z;
	mov.u32 	%r45, %tid.z;
	mad.lo.s32 	%r1, %r43, %r44, %r45;
	mov.u32 	%r46, %ctaid.y;
	mov.u32 	%r47, %ntid.y;
	mov.u32 	%r48, %tid.y;
	mad.lo.s32 	%r49, %r46, %r47, %r48;
	mov.u32 	%r50, %ctaid.x;
	mov.u32 	%r51, %ntid.x;
	mov.u32 	%r52, %tid.x;
	mad.lo.s32 	%r3, %r50, %r51, %r52;
	setp.ge.s32 	%p2, %r1, %r41;
	setp.ge.s32 	%p3, %r49, %r42;
	or.pred  	%p4, %p2, %p3;
	@%p4 bra 	$L__BB0_49;
	div.s32 	%r53, %r37, %r40;
	setp.ge.s32 	%p5, %r3, %r53;
	mov.f32 	%f81, 0f00000000;
	@%p5 bra 	$L__BB0_49;
	setp.lt.s32 	%p6, %r35, 1;
	@%p6 bra 	$L__BB0_48;
	setp.lt.s32 	%p7, %r39, 1;
	@%p7 bra 	$L__BB0_48;
	and.b32  	%r4, %r39, 7;
	and.b32  	%r5, %r39, 3;
	and.b32  	%r6, %r39, 2147483640;
	and.b32  	%r7, %r39, 1;
	add.s64 	%rd3, %rd2, 16;
	add.s64 	%rd4, %rd1, 16;
	mul.lo.s32 	%r8, %r40, %r3;
	mov.f32 	%f81, 0f00000000;
	mov.b32 	%r87, 0;
$L__BB0_5:
	mad.lo.s32 	%r56, %r35, %r1, %r87;
	mul.lo.s32 	%r10, %r56, %r37;
	mad.lo.s32 	%r57, %r35, %r49, %r87;
	mul.lo.s32 	%r11, %r57, %r39;
	mov.b32 	%r88, 0;
$L__BB0_6:
	setp.lt.u32 	%p8, %r39, 8;
	add.s32 	%r59, %r88, %r8;
	setp.gt.s32 	%p9, %r59, -1;
	setp.lt.s32 	%p10, %r59, %r37;
	and.pred  	%p1, %p9, %p10;
	add.s32 	%r60, %r10, %r59;
	mul.lo.s32 	%r13, %r60, %r38;
	add.s32 	%r61, %r11, %r88;
	mul.lo.s32 	%r14, %r61, %r39;
	mov.b32 	%r93, 0;
	@%p8 bra 	$L__BB0_25;
	mov.b32 	%r91, 0;
	not.pred 	%p12, %p1;
	mov.u32 	%r89, %r14;
	mov.u32 	%r90, %r13;
$L__BB0_8:
	.pragma "nounroll";
	mul.wide.s32 	%rd14, %r90, 4;
	add.s64 	%rd5, %rd3, %rd14;
	mul.wide.s32 	%rd15, %r89, 4;
	add.s64 	%rd6, %rd4, %rd15;
	setp.ge.s32 	%p11, %r91, %r38;
	or.pred  	%p13, %p12, %p11;
	@%p13 bra 	$L__BB0_10;
	ld.global.f32 	%f45, [%rd5+-16];
	ld.global.f32 	%f46, [%rd6+-16];
	fma.rn.f32 	%f81, %f45, %f46, %f81;
$L__BB0_10:
	add.s32 	%r18, %r91, 1;
	setp.ge.s32 	%p14, %r18, %r38;
	or.pred  	%p16, %p12, %p14;
	@%p16 bra 	$L__BB0_12;
	ld.global.f32 	%f47, [%rd5+-12];
	ld.global.f32 	%f48, [%rd6+-12];
	fma.rn.f32 	%f81, %f47, %f48, %f81;
$L__BB0_12:
	add.s32 	%r19, %r18, 1;
	setp.ge.s32 	%p17, %r19, %r38;
	or.pred  	%p19, %p12, %p17;
	@%p19 bra 	$L__BB0_14;
	ld.global.f32 	%f49, [%rd5+-8];
	ld.global.f32 	%f50, [%rd6+-8];
	fma.rn.f32 	%f81, %f49, %f50, %f81;
$L__BB0_14:
	add.s32 	%r20, %r19, 1;
	setp.ge.s32 	%p20, %r20, %r38;
	or.pred  	%p22, %p12, %p20;
	@%p22 bra 	$L__BB0_16;
	ld.global.f32 	%f51, [%rd5+-4];
	ld.global.f32 	%f52, [%rd6+-4];
	fma.rn.f32 	%f81, %f51, %f52, %f81;
$L__BB0_16:
	add.s32 	%r21, %r20, 1;
	setp.ge.s32 	%p23, %r21, %r38;
	or.pred  	%p25, %p12, %p23;
	@%p25 bra 	$L__BB0_18;
	ld.global.f32 	%f53, [%rd5];
	ld.global.f32 	%f54, [%rd6];
	fma.rn.f32 	%f81, %f53, %f54, %f81;
$L__BB0_18:
	add.s32 	%r22, %r21, 1;
	setp.ge.s32 	%p26, %r22, %r38;
	or.pred  	%p28, %p12, %p26;
	@%p28 bra 	$L__BB0_20;
	ld.global.f32 	%f55, [%rd5+4];
	ld.global.f32 	%f56, [%rd6+4];
	fma.rn.f32 	%f81, %f55, %f56, %f81;
$L__BB0_20:
	add.s32 	%r23, %r22, 1;
	setp.ge.s32 	%p29, %r23, %r38;
	or.pred  	%p31, %p12, %p29;
	@%p31 bra 	$L__BB0_22;
	ld.global.f32 	%f57, [%rd5+8];
	ld.global.f32 	%f58, [%rd6+8];
	fma.rn.f32 	%f81, %f57, %f58, %f81;
$L__BB0_22:
	add.s32 	%r24, %r23, 1;
	setp.ge.s32 	%p32, %r24, %r38;
	or.pred  	%p34, %p12, %p32;
	@%p34 bra 	$L__BB0_24;
	ld.global.f32 	%f59, [%rd5+12];
	ld.global.f32 	%f60, [%rd6+12];
	fma.rn.f32 	%f81, %f59, %f60, %f81;
$L__BB0_24:
	add.s32 	%r90, %r90, 8;
	add.s32 	%r89, %r89, 8;
	add.s32 	%r91, %r24, 1;
	setp.ne.s32 	%p35, %r91, %r6;
	mov.u32 	%r93, %r6;
	@%p35 bra 	$L__BB0_8;
$L__BB0_25:
	setp.eq.s32 	%p36, %r4, 0;
	@%p36 bra 	$L__BB0_46;
	add.s32 	%r63, %r4, -1;
	setp.lt.u32 	%p37, %r63, 3;
	@%p37 bra 	$L__BB0_36;
	setp.ge.s32 	%p38, %r93, %r38;
	not.pred 	%p39, %p1;
	add.s32 	%r64, %r93, %r13;
	mul.wide.s32 	%rd16, %r64, 4;
	add.s64 	%rd7, %rd2, %rd16;
	add.s32 	%r65, %r93, %r14;
	mul.wide.s32 	%rd17, %r65, 4;
	add.s64 	%rd8, %rd1, %rd17;
	or.pred  	%p40, %p39, %p38;
	@%p40 bra 	$L__BB0_29;
	ld.global.f32 	%f62, [%rd7];
	ld.global.f32 	%f63, [%rd8];
	fma.rn.f32 	%f81, %f62, %f63, %f81;
$L__BB0_29:
	add.s32 	%r66, %r93, 1;
	setp.ge.s32 	%p41, %r66, %r38;
	or.pred  	%p43, %p39, %p41;
	@%p43 bra 	$L__BB0_31;
	ld.global.f32 	%f64, [%rd7+4];
	ld.global.f32 	%f65, [%rd8+4];
	fma.rn.f32 	%f81, %f64, %f65, %f81;
$L__BB0_31:
	add.s32 	%r67, %r93, 2;
	setp.ge.s32 	%p44, %r67, %r38;
	or.pred  	%p46, %p39, %p44;
	@%p46 bra 	$L__BB0_33;
	ld.global.f32 	%f66, [%rd7+8];
	ld.global.f32 	%f67, [%rd8+8];
	fma.rn.f32 	%f81, %f66, %f67, %f81;
$L__BB0_33:
	add.s32 	%r68, %r93, 3;
	setp.ge.s32 	%p47, %r68, %r38;
	or.pred  	%p49, %p39, %p47;
	@%p49 bra 	$L__BB0_35;
	ld.global.f32 	%f68, [%rd7+12];
	ld.global.f32 	%f69, [%rd8+12];
	fma.rn.f32 	%f81, %f68, %f69, %f81;
$L__BB0_35:
	add.s32 	%r93, %r93, 4;
$L__BB0_36:
	setp.eq.s32 	%p50, %r5, 0;
	@%p50 bra 	$L__BB0_46;
	setp.eq.s32 	%p51, %r5, 1;
	@%p51 bra 	$L__BB0_43;
	setp.ge.s32 	%p52, %r93, %r38;
	not.pred 	%p53, %p1;
	add.s32 	%r69, %r93, %r13;
	mul.wide.s32 	%rd18, %r69, 4;
	add.s64 	%rd9, %rd2, %rd18;
	add.s32 	%r70, %r93, %r14;
	mul.wide.s32 	%rd19, %r70, 4;
	add.s64 	%rd10, %rd1, %rd19;
	or.pred  	%p54, %p53, %p52;
	@%p54 bra 	$L__BB0_40;
	ld.global.f32 	%f71, [%rd9];
	ld.global.f32 	%f72, [%rd10];
	fma.rn.f32 	%f81, %f71, %f72, %f81;
$L__BB0_40:
	add.s32 	%r71, %r93, 1;
	setp.ge.s32 	%p55, %r71, %r38;
	or.pred  	%p57, %p53, %p55;
	@%p57 bra 	$L__BB0_42;
	ld.global.f32 	%f73, [%rd9+4];
	ld.global.f32 	%f74, [%rd10+4];
	fma.rn.f32 	%f81, %f73, %f74, %f81;
$L__BB0_42:
	add.s32 	%r93, %r93, 2;
$L__BB0_43:
	setp.eq.s32 	%p58, %r7, 0;
	@%p58 bra 	$L__BB0_46;
	setp.ge.s32 	%p59, %r93, %r38;
	not.pred 	%p60, %p1;
	or.pred  	%p61, %p60, %p59;
	@%p61 bra 	$L__BB0_46;
	add.s32 	%r72, %r93, %r13;
	mul.wide.s32 	%rd20, %r72, 4;
	add.s64 	%rd21, %rd2, %rd20;
	ld.global.f32 	%f75, [%rd21];
	add.s32 	%r73, %r93, %r14;
	mul.wide.s32 	%rd22, %r73, 4;
	add.s64 	%rd23, %rd1, %rd22;
	ld.global.f32 	%f76, [%rd23];
	fma.rn.f32 	%f81, %f75, %f76, %f81;
$L__BB0_46:
	add.s32 	%r88, %r88, 1;
	setp.ne.s32 	%p62, %r88, %r39;
	@%p62 bra 	$L__BB0_6;
	add.s32 	%r87, %r87, 1;
	setp.ne.s32 	%p63, %r87, %r35;
	@%p63 bra 	$L__BB0_5;
$L__BB0_48:
	ld.param.u64 	%rd27, [_Z25lightweight_conv2d_kernelPKfS0_Pfiiiiiii_param_2];
	mul.lo.s32 	%r74, %r42, %r1;
	mul.lo.s32 	%r75, %r74, %r37;
	div.s32 	%r76, %r75, %r40;
	mul.lo.s32 	%r77, %r76, %r38;
	div.s32 	%r78, %r77, %r40;
	mul.lo.s32 	%r79, %r37, %r49;
	div.s32 	%r80, %r79, %r40;
	mul.lo.s32 	%r81, %r80, %r38;
	div.s32 	%r82, %r81, %r40;
	add.s32 	%r83, %r82, %r78;
	mul.lo.s32 	%r84, %r38, %r3;
	div.s32 	%r85, %r84, %r40;
	add.s32 	%r86, %r83, %r85;
	cvta.to.global.u64 	%rd24, %rd27;
	mul.wide.s32 	%rd25, %r86, 4;
	add.s64 	%rd26, %rd24, %rd25;
	st.global.f32 	[%rd26], %f81;
$L__BB0_49:
	ret;

}
	// .globl	_Z16bf16_relu_kernelPKfPfi
.visible .entry _Z16bf16_relu_kernelPKfPfi(
	.param .u64 .ptr .align 1 _Z16bf16_relu_kernelPKfPfi_param_0,
	.param .u64 .ptr .align 1 _Z16bf16_relu_kernelPKfPfi_param_1,
	.param .u32 _Z16bf16_relu_kernelPKfPfi_param_2
)
{
	.reg .pred 	%p<2>;
	.reg .b16 	%rs<7>;
	.reg .b32 	%r<6>;
	.reg .b32 	%f<4>;
	.reg .b64 	%rd<8>;

	ld.param.u64 	%rd1, [_Z16bf16_relu_kernelPKfPfi_param_0];
	ld.param.u64 	%rd2, [_Z16bf16_relu_kernelPKfPfi_param_1];
	ld.param.u32 	%r2, [_Z16bf16_relu_kernelPKfPfi_param_2];
	mov.u32 	%r3, %ctaid.x;
	mov.u32 	%r4, %ntid.x;
	mov.u32 	%r5, %tid.x;
	mad.lo.s32 	%r1, %r3, %r4, %r5;
	setp.ge.s32 	%p1, %r1, %r2;
	@%p1 bra 	$L__BB1_2;
	cvta.to.global.u64 	%rd3, %rd1;
	cvta.to.global.u64 	%rd4, %rd2;
	mul.wide.s32 	%rd5, %r1, 4;
	add.s64 	%rd6, %rd3, %rd5;
	ld.global.f32 	%f1, [%rd6];
	// begin inline asm
	{  cvt.rn.bf16.f32 %rs1, %f1;}

	// end inline asm
	mov.f32 	%f2, 0f00000000;
	// begin inline asm
	{  cvt.rn.bf16.f32 %rs2, %f2;}

	// end inline asm
	// begin inline asm
	{ max.bf16 %rs3,%rs1,%rs2;
}
	// end inline asm
	// begin inline asm
	{ cvt.f32.bf16 %f3, %rs3;}

	// end inline asm
	add.s64 	%rd7, %rd4, %rd5;
	st.global.f32 	[%rd7], %f3;
$L__BB1_2:
	ret;

}
	// .globl	_Z17avg_pool2d_kernelPKfPfiiiiii
.visible .entry _Z17avg_pool2d_kernelPKfPfiiiiii(
	.param .u64 .ptr .align 1 _Z17avg_pool2d_kernelPKfPfiiiiii_param_0,
	.param .u64 .ptr .align 1 _Z17avg_pool2d_kernelPKfPfiiiiii_param_1,
	.param .u32 _Z17avg_pool2d_kernelPKfPfiiiiii_param_2,
	.param .u32 _Z17avg_pool2d_kernelPKfPfiiiiii_param_3,
	.param .u32 _Z17avg_pool2d_kernelPKfPfiiiiii_param_4,
	.param .u32 _Z17avg_pool2d_kernelPKfPfiiiiii_param_5,
	.param .u32 _Z17avg_pool2d_kernelPKfPfiiiiii_param_6,
	.param .u32 _Z17avg_pool2d_kernelPKfPfiiiiii_param_7
)
{
	.reg .pred 	%p<113>;
	.reg .b32 	%r<98>;
	.reg .b32 	%f<150>;
	.reg .b64 	%rd<16>;

	ld.param.u64 	%rd8, [_Z17avg_pool2d_kernelPKfPfiiiiii_param_0];
	ld.param.u64 	%rd7, [_Z17avg_pool2d_kernelPKfPfiiiiii_param_1];
	ld.param.u32 	%r44, [_Z17avg_pool2d_kernelPKfPfiiiiii_param_2];
	ld.param.u32 	%r45, [_Z17avg_pool2d_kernelPKfPfiiiiii_param_3];
	ld.param.u32 	%r40, [_Z17avg_pool2d_kernelPKfPfiiiiii_param_4];
	ld.param.u32 	%r41, [_Z17avg_pool2d_kernelPKfPfiiiiii_param_5];
	ld.param.u32 	%r42, [_Z17avg_pool2d_kernelPKfPfiiiiii_param_6];
	ld.param.u32 	%r43, [_Z17avg_pool2d_kernelPKfPfiiiiii_param_7];
	cvta.to.global.u64 	%rd1, %rd8;
	mov.u32 	%r46, %ctaid.z;
	mov.u32 	%r47, %ntid.z;
	mov.u32 	%r48, %tid.z;
	mad.lo.s32 	%r1, %r46, %r47, %r48;
	mov.u32 	%r49, %ctaid.y;
	mov.u32 	%r50, %ntid.y;
	mov.u32 	%r51, %tid.y;
	mad.lo.s32 	%r52, %r49, %r50, %r51;
	mov.u32 	%r53, %ctaid.x;
	mov.u32 	%r54, %ntid.x;
	mov.u32 	%r55, %tid.x;
	mad.lo.s32 	%r3, %r53, %r54, %r55;
	setp.ge.s32 	%p2, %r1, %r44;
	setp.ge.s32 	%p3, %r52, %r45;
	or.pred  	%p4, %p2, %p3;
	@%p4 bra 	$L__BB2_79;
	div.s32 	%r56, %r40, %r43;
	setp.ge.s32 	%p5, %r3, %r56;
	@%p5 bra 	$L__BB2_79;
	setp.lt.s32 	%p6, %r42, 1;
	mov.f32 	%f112, 0f00000000;
	@%p6 bra 	$L__BB2_78;
	mad.lo.s32 	%r58, %r45, %r1, %r52;
	mul.lo.s32 	%r4, %r58, %r40;
	and.b32  	%r5, %r42, 15;
	add.s32 	%r6, %r5, -1;
	and.b32  	%r7, %r42, 7;
	add.s32 	%r8, %r7, -1;
	and.b32  	%r9, %r42, 2147483632;
	and.b32  	%r10, %r42, 3;
	add.s64 	%rd2, %rd1, 32;
	mul.lo.s32 	%r11, %r43, %r3;
	mov.f32 	%f112, 0f00000000;
	mov.b32 	%r92, 0;
$L__BB2_4:
	setp.lt.u32 	%p7, %r42, 16;
	add.s32 	%r60, %r92, %r11;
	setp.gt.s32 	%p8, %r60, -1;
	setp.lt.s32 	%p9, %r60, %r40;
	and.pred  	%p1, %p8, %p9;
	add.s32 	%r61, %r4, %r60;
	mul.lo.s32 	%r13, %r61, %r41;
	mov.b32 	%r96, 0;
	@%p7 bra 	$L__BB2_39;
	mov.b32 	%r94, 0;
	not.pred 	%p11, %p1;
	mov.u32 	%r93, %r13;
$L__BB2_6:
	.pragma "nounroll";
	mul.wide.s32 	%rd9, %r93, 4;
	add.s64 	%rd3, %rd2, %rd9;
	setp.ge.s32 	%p10, %r94, %r41;
	or.pred  	%p12, %p11, %p10;
	@%p12 bra 	$L__BB2_8;
	ld.global.f32 	%f75, [%rd3+-32];
	add.f32 	%f112, %f112, %f75;
$L__BB2_8:
	add.s32 	%r16, %r94, 1;
	setp.ge.s32 	%p13, %r16, %r41;
	or.pred  	%p15, %p11, %p13;
	@%p15 bra 	$L__BB2_10;
	ld.global.f32 	%f76, [%rd3+-28];
	add.f32 	%f112, %f112, %f76;
$L__BB2_10:
	add.s32 	%r17, %r16, 1;
	setp.ge.s32 	%p16, %r17, %r41;
	or.pred  	%p18, %p11, %p16;
	@%p18 bra 	$L__BB2_12;
	ld.global.f32 	%f77, [%rd3+-24];
	add.f32 	%f112, %f112, %f77;
$L__BB2_12:
	add.s32 	%r18, %r17, 1;
	setp.ge.s32 	%p19, %r18, %r41;
	or.pred  	%p21, %p11, %p19;
	@%p21 bra 	$L__BB2_14;
	ld.global.f32 	%f78, [%rd3+-20];
	add.f32 	%f112, %f112, %f78;
$L__BB2_14:
	add.s32 	%r19, %r18, 1;
	setp.ge.s32 	%p22, %r19, %r41;
	or.pred  	%p24, %p11, %p22;
	@%p24 bra 	$L__BB2_16;
	ld.global.f32 	%f79, [%rd3+-16];
	add.f32 	%f112, %f112, %f79;
$L__BB2_16:
	add.s32 	%r20, %r19, 1;
	setp.ge.s32 	%p25, %r20, %r41;
	or.pred  	%p27, %p11, %p25;
	@%p27 bra 	$L__BB2_18;
	ld.global.f32 	%f80, [%rd3+-12];
	add.f32 	%f112, %f112, %f80;
$L__BB2_18:
	add.s32 	%r21, %r20, 1;
	setp.ge.s32 	%p28, %r21, %r41;
	or.pred  	%p30, %p11, %p28;
	@%p30 bra 	$L__BB2_20;
	ld.global.f32 	%f81, [%rd3+-8];
	add.f32 	%f112, %f112, %f81;
$L__BB2_20:
	add.s32 	%r22, %r21, 1;
	setp.ge.s32 	%p31, %r22, %r41;
	or.pred  	%p33, %p11, %p31;
	@%p33 bra 	$L__BB2_22;
	ld.global.f32 	%f82, [%rd3+-4];
	add.f32 	%f112, %f112, %f82;
$L__BB2_22:
	add.s32 	%r23, %r22, 1;
	setp.ge.s32 	%p34, %r23, %r41;
	or.pred  	%p36, %p11, %p34;
	@%p36 bra 	$L__BB2_24;
	ld.global.f32 	%f83, [%rd3];
	add.f32 	%f112, %f112, %f83;
$L__BB2_24:
	add.s32 	%r24, %r23, 1;
	setp.ge.s32 	%p37, %r24, %r41;
	or.pred  	%p39, %p11, %p37;
	@%p39 bra 	$L__BB2_26;
	ld.global.f32 	%f84, [%rd3+4];
	add.f32 	%f112, %f112, %f84;
$L__BB2_26:
	add.s32 	%r25, %r24, 1;
	setp.ge.s32 	%p40, %r25, %r41;
	or.pred  	%p42, %p11, %p40;
	@%p42 bra 	$L__BB2_28;
	ld.global.f32 	%f85, [%rd3+8];
	add.f32 	%f112, %f112, %f85;
$L__BB2_28:
	add.s32 	%r26, %r25, 1;
	setp.ge.s32 	%p43, %r26, %r41;
	or.pred  	%p45, %p11, %p43;
	@%p45 bra 	$L__BB2_30;
	ld.global.f32 	%f86, [%rd3+12];
	add.f32 	%f112, %f112, %f86;
$L__BB2_30:
	add.s32 	%r27, %r26, 1;
	setp.ge.s32 	%p46, %r27, %r41;
	or.pred  	%p48, %p11, %p46;
	@%p48 bra 	$L__BB2_32;
	ld.global.f32 	%f87, [%rd3+16];
	add.f32 	%f112, %f112, %f87;
$L__BB2_32:
	add.s32 	%r28, %r27, 1;
	setp.ge.s32 	%p49, %r28, %r41;
	or.pred  	%p51, %p11, %p49;
	@%p51 bra 	$L__BB2_34;
	ld.global.f32 	%f88, [%rd3+20];
	add.f32 	%f112, %f112, %f88;
$L__BB2_34:
	add.s32 	%r29, %r28, 1;
	setp.ge.s32 	%p52, %r29, %r41;
	or.pred  	%p54, %p11, %p52;
	@%p54 bra 	$L__BB2_36;
	ld.global.f32 	%f89, [%rd3+24];
	add.f32 	%f112, %f112, %f89;
$L__BB2_36:
	add.s32 	%r30, %r29, 1;
	setp.ge.s32 	%p55, %r30, %r41;
	or.pred  	%p57, %p11, %p55;
	@%p57 bra 	$L__BB2_38;
	ld.global.f32 	%f90, [%rd3+28];
	add.f32 	%f112, %f112, %f90;
$L__BB2_38:
	add.s32 	%r93, %r93, 16;
	add.s32 	%r94, %r30, 1;
	setp.ne.s32 	%p58, %r94, %r9;
	mov.u32 	%r96, %r9;
	@%p58 bra 	$L__BB2_6;
$L__BB2_39:
	setp.eq.s32 	%p59, %r5, 0;
	@%p59 bra 	$L__BB2_77;
	setp.lt.u32 	%p60, %r6, 7;
	@%p60 bra 	$L__BB2_58;
	setp.ge.s32 	%p61, %r96, %r41;
	not.pred 	%p62, %p1;
	add.s32 	%r63, %r96, %r13;
	mul.wide.s32 	%rd10, %r63, 4;
	add.s64 	%rd4, %rd1, %rd10;
	or.pred  	%p63, %p62, %p61;
	@%p63 bra 	$L__BB2_43;
	ld.global.f32 	%f92, [%rd4];
	add.f32 	%f112, %f112, %f92;
$L__BB2_43:
	add.s32 	%r64, %r96, 1;
	setp.ge.s32 	%p64, %r64, %r41;
	or.pred  	%p66, %p62, %p64;
	@%p66 bra 	$L__BB2_45;
	ld.global.f32 	%f93, [%rd4+4];
	add.f32 	%f112, %f112, %f93;
$L__BB2_45:
	add.s32 	%r65, %r96, 2;
	setp.ge.s32 	%p67, %r65, %r41;
	or.pred  	%p69, %p62, %p67;
	@%p69 bra 	$L__BB2_47;
	ld.global.f32 	%f94, [%rd4+8];
	add.f32 	%f112, %f112, %f94;
$L__BB2_47:
	add.s32 	%r66, %r96, 3;
	setp.ge.s32 	%p70, %r66, %r41;
	or.pred  	%p72, %p62, %p70;
	@%p72 bra 	$L__BB2_49;
	ld.global.f32 	%f95, [%rd4+12];
	add.f32 	%f112, %f112, %f95;
$L__BB2_49:
	add.s32 	%r67, %r96, 4;
	setp.ge.s32 	%p73, %r67, %r41;
	or.pred  	%p75, %p62, %p73;
	@%p75 bra 	$L__BB2_51;
	ld.global.f32 	%f96, [%rd4+16];
	add.f32 	%f112, %f112, %f96;
$L__BB2_51:
	add.s32 	%r68, %r96, 5;
	setp.ge.s32 	%p76, %r68, %r41;
	or.pred  	%p78, %p62, %p76;
	@%p78 bra 	$L__BB2_53;
	ld.global.f32 	%f97, [%rd4+20];
	add.f32 	%f112, %f112, %f97;
$L__BB2_53:
	add.s32 	%r69, %r96, 6;
	setp.ge.s32 	%p79, %r69, %r41;
	or.pred  	%p81, %p62, %p79;
	@%p81 bra 	$L__BB2_55;
	ld.global.f32 	%f98, [%rd4+24];
	add.f32 	%f112, %f112, %f98;
$L__BB2_55:
	add.s32 	%r70, %r96, 7;
	setp.ge.s32 	%p82, %r70, %r41;
	or.pred  	%p84, %p62, %p82;
	@%p84 bra 	$L__BB2_57;
	ld.global.f32 	%f99, [%rd4+28];
	add.f32 	%f112, %f112, %f99;
$L__BB2_57:
	add.s32 	%r96, %r96, 8;
$L__BB2_58:
	setp.eq.s32 	%p85, %r7, 0;
	@%p85 bra 	$L__BB2_77;
	setp.lt.u32 	%p86, %r8, 3;
	@%p86 bra 	$L__BB2_69;
	setp.ge.s32 	%p87, %r96, %r41;
	not.pred 	%p88, %p1;
	add.s32 	%r71, %r96, %r13;
	mul.wide.s32 	%rd11, %r71, 4;
	add.s64 	%rd5, %rd1, %rd11;
	or.pred  	%p89, %p88, %p87;
	@%p89 bra 	$L__BB2_62;
	ld.global.f32 	%f101, [%rd5];
	add.f32 	%f112, %f112, %f101;
$L__BB2_62:
	add.s32 	%r72, %r96, 1;
	setp.ge.s32 	%p90, %r72, %r41;
	or.pred  	%p92, %p88, %p90;
	@%p92 bra 	$L__BB2_64;
	ld.global.f32 	%f102, [%rd5+4];
	add.f32 	%f112, %f112, %f102;
$L__BB2_64:
	add.s32 	%r73, %r96, 2;
	setp.ge.s32 	%p93, %r73, %r41;
	or.pred  	%p95, %p88, %p93;
	@%p95 bra 	$L__BB2_66;
	ld.global.f32 	%f103, [%rd5+8];
	add.f32 	%f112, %f112, %f103;
$L__BB2_66:
	add.s32 	%r74, %r96, 3;
	setp.ge.s32 	%p96, %r74, %r41;
	or.pred  	%p98, %p88, %p96;
	@%p98 bra 	$L__BB2_68;
	ld.global.f32 	%f104, [%rd5+12];
	add.f32 	%f112, %f112, %f104;
$L__BB2_68:
	add.s32 	%r96, %r96, 4;
$L__BB2_69:
	setp.eq.s32 	%p99, %r10, 0;
	@%p99 bra 	$L__BB2_77;
	setp.ge.s32 	%p100, %r96, %r41;
	not.pred 	%p101, %p1;
	add.s32 	%r75, %r96, %r13;
	mul.wide.s32 	%rd12, %r75, 4;
	add.s64 	%rd6, %rd1, %rd12;
	or.pred  	%p102, %p101, %p100;
	@%p102 bra 	$L__BB2_72;
	ld.global.f32 	%f105, [%rd6];
	add.f32 	%f112, %f112, %f105;
$L__BB2_72:
	setp.eq.s32 	%p103, %r10, 1;
	@%p103 bra 	$L__BB2_77;
	add.s32 	%r76, %r96, 1;
	setp.ge.s32 	%p104, %r76, %r41;
	or.pred  	%p106, %p101, %p104;
	@%p106 bra 	$L__BB2_75;
	ld.global.f32 	%f106, [%rd6+4];
	add.f32 	%f112, %f112, %f106;
$L__BB2_75:
	setp.eq.s32 	%p107, %r10, 2;
	add.s32 	%r77, %r96, 2;
	setp.ge.s32 	%p108, %r77, %r41;
	or.pred  	%p110, %p101, %p108;
	or.pred  	%p111, %p107, %p110;
	@%p111 bra 	$L__BB2_77;
	ld.global.f32 	%f107, [%rd6+8];
	add.f32 	%f112, %f112, %f107;
$L__BB2_77:
	add.s32 	%r92, %r92, 1;
	setp.ne.s32 	%p112, %r92, %r42;
	@%p112 bra 	$L__BB2_4;
$L__BB2_78:
	mul.lo.s32 	%r78, %r42, %r42;
	cvt.rn.f32.u32 	%f108, %r78;
	div.rn.f32 	%f109, %f112, %f108;
	mul.lo.s32 	%r79, %r45, %r1;
	mul.lo.s32 	%r80, %r79, %r40;
	div.s32 	%r81, %r80, %r43;
	mul.lo.s32 	%r82, %r81, %r41;
	div.s32 	%r83, %r82, %r43;
	mul.lo.s32 	%r84, %r40, %r52;
	div.s32 	%r85, %r84, %r43;
	mul.lo.s32 	%r86, %r85, %r41;
	div.s32 	%r87, %r86, %r43;
	add.s32 	%r88, %r87, %r83;
	mul.lo.s32 	%r89, %r41, %r3;
	div.s32 	%r90, %r89, %r43;
	add.s32 	%r91, %r88, %r90;
	cvta.to.global.u64 	%rd13, %rd7;
	mul.wide.s32 	%rd14, %r91, 4;
	add.s64 	%rd15, %rd13, %rd14;
	st.global.f32 	[%rd15], %f109;
$L__BB2_79:
	ret;

}


// ===== COMPILED SASS (sm_100) =====

	.target	sm_100

	.elftype	@"ET_EXEC"


//--------------------- .note.nv.tkinfo           --------------------------
	.section	.note.nv.tkinfo,"",@"SHT_NOTE"
	.sectionflags	@"SHF_NOTE_NV_TKINFO"
	.tkinfo
        /*0018*/ 	.word	0x00000002
        /*0030*/ 	.string	""
        /*0030*/ 	.string	"ptxas"
        /*0030*/ 	.string	"Cuda compilation tools, release 13.0, V13.0.88"
        /*0030*/ 	.string	"Build cuda_13.0.r13.0/compiler.36424714_0"
        /*0030*/ 	.string	"-arch sm_100 -m 64 "



//--------------------- .note.nv.cuinfo           --------------------------
	.section	.note.nv.cuinfo,"",@"SHT_NOTE"
	.sectionflags	@"SHF_NOTE_NV_CUINFO"
        /*0018*/ 	.short	0x0002
        /*001a*/ 	.short	0x0064
        /*001c*/ 	.short	0x0082
	.zero		2


//--------------------- .nv.info                  --------------------------
	.section	.nv.info,"",@"SHT_CUDA_INFO"
	.align	4


	//----- nvinfo : EIATTR_REGCOUNT
	.align		4
        /*0000*/ 	.byte	0x04, 0x2f
        /*0002*/ 	.short	(.L_1 - .L_0)
	.align		4
.L_0:
        /*0004*/ 	.word	index@(_Z25lightweight_conv2d_kernelPKfS0_Pfiiiiiii)
        /*0008*/ 	.word	0x0000001a


	//----- nvinfo : EIATTR_FRAME_SIZE
	.align		4
.L_1:
        /*000c*/ 	.byte	0x04, 0x11
        /*000e*/ 	.short	(.L_3 - .L_2)
	.align		4
.L_2:
        /*0010*/ 	.word	index@(_Z25lightweight_conv2d_kernelPKfS0_Pfiiiiiii)
        /*0014*/ 	.word	0x00000000


	//----- nvinfo : EIATTR_REGCOUNT
	.align		4
.L_3:
        /*0018*/ 	.byte	0x04, 0x2f
        /*001a*/ 	.short	(.L_5 - .L_4)
	.align		4
.L_4:
        /*001c*/ 	.word	index@(_Z16bf16_relu_kernelPKfPfi)
        /*0020*/ 	.word	0x0000000a


	//----- nvinfo : EIATTR_FRAME_SIZE
	.align		4
.L_5:
        /*0024*/ 	.byte	0x04, 0x11
        /*0026*/ 	.short	(.L_7 - .L_6)
	.align		4
.L_6:
        /*0028*/ 	.word	index@(_Z16bf16_relu_kernelPKfPfi)
        /*002c*/ 	.word	0x00000000


	//----- nvinfo : EIATTR_REGCOUNT
	.align		4
.L_7:
        /*0030*/ 	.byte	0x04, 0x2f
        /*0032*/ 	.short	(.L_9 - .L_8)
	.align		4
.L_8:
        /*0034*/ 	.word	index@(_Z17avg_pool2d_kernelPKfPfiiiiii)
        /*0038*/ 	.word	0x00000017


	//----- nvinfo : EIATTR_FRAME_SIZE
	.align		4
.L_9:
        /*003c*/ 	.byte	0x04, 0x11
        /*003e*/ 	.short	(.L_11 - .L_10)
	.align		4
.L_10:
        /*0040*/ 	.word	index@($__internal_0_$__cuda_sm3x_div_rn_noftz_f32_slowpath)
        /*0044*/ 	.word	0x00000000


	//----- nvinfo : EIATTR_FRAME_SIZE
	.align		4
.L_11:
        /*0048*/ 	.byte	0x04, 0x11
        /*004a*/ 	.short	(.L_13 - .L_12)
	.align		4
.L_12:
        /*004c*/ 	.word	index@(_Z17avg_pool2d_kernelPKfPfiiiiii)
        /*0050*/ 	.word	0x00000000


	//----- nvinfo : EIATTR_MIN_STACK_SIZE
	.align		4
.L_13:
        /*0054*/ 	.byte	0x04, 0x12
        /*0056*/ 	.short	(.L_15 - .L_14)
	.align		4
.L_14:
        /*0058*/ 	.word	index@(_Z17avg_pool2d_kernelPKfPfiiiiii)
        /*005c*/ 	.word	0x00000000


	//----- nvinfo : EIATTR_MIN_STACK_SIZE
	.align		4
.L_15:
        /*0060*/ 	.byte	0x04, 0x12
        /*0062*/ 	.short	(.L_17 - .L_16)
	.align		4
.L_16:
        /*0064*/ 	.word	index@(_Z16bf16_relu_kernelPKfPfi)
        /*0068*/ 	.word	0x00000000


	//----- nvinfo : EIATTR_MIN_STACK_SIZE
	.align		4
.L_17:
        /*006c*/ 	.byte	0x04, 0x12
        /*006e*/ 	.short	(.L_19 - .L_18)
	.align		4
.L_18:
        /*0070*/ 	.word	index@(_Z25lightweight_conv2d_kernelPKfS0_Pfiiiiiii)
        /*0074*/ 	.word	0x00000000
.L_19:


//--------------------- .nv.compat                --------------------------
	.section	.nv.compat,"",@"SHT_CUDA_COMPAT_INFO"
	.align	4
        /*0000*/ 	.byte	0x02, 0x09, 0x00, 0x00, 0x02, 0x02, 0x01, 0x00, 0x02, 0x05, 0x05, 0x00, 0x03, 0x07, 0x01, 0x01
        /*0010*/ 	.byte	0x02, 0x03, 0x00, 0x00, 0x02, 0x06, 0x01, 0x00, 0x04, 0x0b, 0x08, 0x00, 0x01, 0x00, 0x00, 0x00
        /*0020*/ 	.byte	0x00, 0x00, 0x00, 0x00


//--------------------- .nv.info._Z17avg_pool2d_kernelPKfPfiiiiii --------------------------
	.section	.nv.info._Z17avg_pool2d_kernelPKfPfiiiiii,"",@"SHT_CUDA_INFO"
	.sectionflags	@""
	.align	4


	//----- nvinfo : EIATTR_CUDA_API_VERSION
	.align		4
        /*0000*/ 	.byte	0x04, 0x37
        /*0002*/ 	.short	(.L_21 - .L_20)
.L_20:
        /*0004*/ 	.word	0x00000082


	//----- nvinfo : EIATTR_KPARAM_INFO
	.align		4
.L_21:
        /*0008*/ 	.byte	0x04, 0x17
        /*000a*/ 	.short	(.L_23 - .L_22)
.L_22:
        /*000c*/ 	.word	0x00000000
        /*0010*/ 	.short	0x0007
        /*0012*/ 	.short	0x0024
        /*0014*/ 	.byte	0x00, 0xf0, 0x11, 0x00


	//----- nvinfo : EIATTR_KPARAM_INFO
	.align		4
.L_23:
        /*0018*/ 	.byte	0x04, 0x17
        /*001a*/ 	.short	(.L_25 - .L_24)
.L_24:
        /*001c*/ 	.word	0x00000000
        /*0020*/ 	.short	0x0006
        /*0022*/ 	.short	0x0020
        /*0024*/ 	.byte	0x00, 0xf0, 0x11, 0x00


	//----- nvinfo : EIATTR_KPARAM_INFO
	.align		4
.L_25:
        /*0028*/ 	.byte	0x04, 0x17
        /*002a*/ 	.short	(.L_27 - .L_26)
.L_26:
        /*002c*/ 	.word	0x00000000
        /*0030*/ 	.short	0x0005
        /*0032*/ 	.short	0x001c
        /*0034*/ 	.byte	0x00, 0xf0, 0x11, 0x00


	//----- nvinfo : EIATTR_KPARAM_INFO
	.align		4
.L_27:
        /*0038*/ 	.byte	0x04, 0x17
        /*003a*/ 	.short	(.L_29 - .L_28)
.L_28:
        /*003c*/ 	.word	0x00000000
        /*0040*/ 	.short	0x0004
        /*0042*/ 	.short	0x0018
        /*0044*/ 	.byte	0x00, 0xf0, 0x11, 0x00


	//----- nvinfo : EIATTR_KPARAM_INFO
	.align		4
.L_29:
        /*0048*/ 	.byte	0x04, 0x17
        /*004a*/ 	.short	(.L_31 - .L_30)
.L_30:
        /*004c*/ 	.word	0x00000000
        /*0050*/ 	.short	0x0003
        /*0052*/ 	.short	0x0014
        /*0054*/ 	.byte	0x00, 0xf0, 0x11, 0x00


	//----- nvinfo : EIATTR_KPARAM_INFO
	.align		4
.L_31:
        /*0058*/ 	.byte	0x04, 0x17
        /*005a*/ 	.short	(.L_33 - .L_32)
.L_32:
        /*005c*/ 	.word	0x00000000
        /*0060*/ 	.short	0x0002
        /*0062*/ 	.short	0x0010
        /*0064*/ 	.byte	0x00, 0xf0, 0x11, 0x00


	//----- nvinfo : EIATTR_KPARAM_INFO
	.align		4
.L_33:
        /*0068*/ 	.byte	0x04, 0x17
        /*006a*/ 	.short	(.L_35 - .L_34)
.L_34:
        /*006c*/ 	.word	0x00000000
        /*0070*/ 	.short	0x0001
        /*0072*/ 	.short	0x0008
        /*0074*/ 	.byte	0x00, 0xf5, 0x21, 0x00


	//----- nvinfo : EIATTR_KPARAM_INFO
	.align		4
.L_35:
        /*0078*/ 	.byte	0x04, 0x17
        /*007a*/ 	.short	(.L_37 - .L_36)
.L_36:
        /*007c*/ 	.word	0x00000000
        /*0080*/ 	.short	0x0000
        /*0082*/ 	.short	0x0000
        /*0084*/ 	.byte	0x00, 0xf5, 0x21, 0x00


	//----- nvinfo : EIATTR_SPARSE_MMA_MASK
	.align		4
.L_37:
        /*0088*/ 	.byte	0x03, 0x50
        /*008a*/ 	.short	0x0000


	//----- nvinfo : EIATTR_MAXREG_COUNT
	.align		4
        /*008c*/ 	.byte	0x03, 0x1b
        /*008e*/ 	.short	0x00ff


	//----- nvinfo : EIATTR_MERCURY_ISA_VERSION
	.align		4
        /*0090*/ 	.byte	0x03, 0x5f
        /*0092*/ 	.short	0x0101


	//----- nvinfo : EIATTR_VRC_CTA_INIT_COUNT
	.align		4
        /*0094*/ 	.byte	0x02, 0x4a
	.zero		1
	.zero		1


	//----- nvinfo : EIATTR_EXIT_INSTR_OFFSETS
	.align		4
        /*0098*/ 	.byte	0x04, 0x1c
        /*009a*/ 	.short	(.L_39 - .L_38)


	//   ....[0]....
.L_38:
        /*009c*/ 	.word	0x00000100


	//   ....[1]....
        /*00a0*/ 	.word	0x000002b0


	//   ....[2]....
        /*00a4*/ 	.word	0x00001530


	//----- nvinfo : EIATTR_CRS_STACK_SIZE
	.align		4
.L_39:
        /*00a8*/ 	.byte	0x04, 0x1e
        /*00aa*/ 	.short	(.L_41 - .L_40)
.L_40:
        /*00ac*/ 	.word	0x00000000


	//----- nvinfo : EIATTR_CBANK_PARAM_SIZE
	.align		4
.L_41:
        /*00b0*/ 	.byte	0x03, 0x19
        /*00b2*/ 	.short	0x0028


	//----- nvinfo : EIATTR_PARAM_CBANK
	.align		4
        /*00b4*/ 	.byte	0x04, 0x0a
        /*00b6*/ 	.short	(.L_43 - .L_42)
	.align		4
.L_42:
        /*00b8*/ 	.word	index@(.nv.constant0._Z17avg_pool2d_kernelPKfPfiiiiii)
        /*00bc*/ 	.short	0x0380
        /*00be*/ 	.short	0x0028


	//----- nvinfo : EIATTR_SW_WAR
	.align		4
.L_43:
        /*00c0*/ 	.byte	0x04, 0x36
        /*00c2*/ 	.short	(.L_45 - .L_44)
.L_44:
        /*00c4*/ 	.word	0x00000008
.L_45:


//--------------------- .nv.info._Z16bf16_relu_kernelPKfPfi --------------------------
	.section	.nv.info._Z16bf16_relu_kernelPKfPfi,"",@"SHT_CUDA_INFO"
	.sectionflags	@""
	.align	4


	//----- nvinfo : EIATTR_CUDA_API_VERSION
	.align		4
        /*0000*/ 	.byte	0x04, 0x37
        /*0002*/ 	.short	(.L_47 - .L_46)
.L_46:
        /*0004*/ 	.word	0x00000082


	//----- nvinfo : EIATTR_KPARAM_INFO
	.align		4
.L_47:
        /*0008*/ 	.byte	0x04, 0x17
        /*000a*/ 	.short	(.L_49 - .L_48)
.L_48:
        /*000c*/ 	.word	0x00000000
        /*0010*/ 	.short	0x0002
        /*0012*/ 	.short	0x0010
        /*0014*/ 	.byte	0x00, 0xf0, 0x11, 0x00


	//----- nvinfo : EIATTR_KPARAM_INFO
	.align		4
.L_49:
        /*0018*/ 	.byte	0x04, 0x17
        /*001a*/ 	.short	(.L_51 - .L_50)
.L_50:
        /*001c*/ 	.word	0x00000000
        /*0020*/ 	.short	0x0001
        /*0022*/ 	.short	0x0008
        /*0024*/ 	.byte	0x00, 0xf5, 0x21, 0x00


	//----- nvinfo : EIATTR_KPARAM_INFO
	.align		4
.L_51:
        /*0028*/ 	.byte	0x04, 0x17
        /*002a*/ 	.short	(.L_53 - .L_52)
.L_52:
        /*002c*/ 	.word	0x00000000
        /*0030*/ 	.short	0x0000
        /*0032*/ 	.short	0x0000
        /*0034*/ 	.byte	0x00, 0xf5, 0x21, 0x00


	//----- nvinfo : EIATTR_SPARSE_MMA_MASK
	.align		4
.L_53:
        /*0038*/ 	.byte	0x03, 0x50
        /*003a*/ 	.short	0x0000


	//----- nvinfo : EIATTR_MAXREG_COUNT
	.align		4
        /*003c*/ 	.byte	0x03, 0x1b
        /*003e*/ 	.short	0x00ff


	//----- nvinfo : EIATTR_MERCURY_ISA_VERSION
	.align		4
        /*0040*/ 	.byte	0x03, 0x5f
        /*0042*/ 	.short	0x0101


	//----- nvinfo : EIATTR_VRC_CTA_INIT_COUNT
	.align		4
        /*0044*/ 	.byte	0x02, 0x4a
	.zero		1
	.zero		1


	//----- nvinfo : EIATTR_EXIT_INSTR_OFFSETS
	.align		4
        /*0048*/ 	.byte	0x04, 0x1c
        /*004a*/ 	.short	(.L_55 - .L_54)


	//   ....[0]....
.L_54:
        /*004c*/ 	.word	0x00000070


	//   ....[1]....
        /*0050*/ 	.word	0x00000120


	//----- nvinfo : EIATTR_CBANK_PARAM_SIZE
	.align		4
.L_55:
        /*0054*/ 	.byte	0x03, 0x19
        /*0056*/ 	.short	0x0014


	//----- nvinfo : EIATTR_PARAM_CBANK
	.align		4
        /*0058*/ 	.byte	0x04, 0x0a
        /*005a*/ 	.short	(.L_57 - .L_56)
	.align		4
.L_56:
        /*005c*/ 	.word	index@(.nv.constant0._Z16bf16_relu_kernelPKfPfi)
        /*0060*/ 	.short	0x0380
        /*0062*/ 	.short	0x0014


	//----- nvinfo : EIATTR_SW_WAR
	.align		4
.L_57:
        /*0064*/ 	.byte	0x04, 0x36
        /*0066*/ 	.short	(.L_59 - .L_58)
.L_58:
        /*0068*/ 	.word	0x00000008
.L_59:


//--------------------- .nv.info._Z25lightweight_conv2d_kernelPKfS0_Pfiiiiiii --------------------------
	.section	.nv.info._Z25lightweight_conv2d_kernelPKfS0_Pfiiiiiii,"",@"SHT_CUDA_INFO"
	.sectionflags	@""
	.align	4


	//----- nvinfo : EIATTR_CUDA_API_VERSION
	.align		4
        /*0000*/ 	.byte	0x04, 0x37
        /*0002*/ 	.short	(.L_61 - .L_60)
.L_60:
        /*0004*/ 	.word	0x00000082


	//----- nvinfo : EIATTR_KPARAM_INFO
	.align		4
.L_61:
        /*0008*/ 	.byte	0x04, 0x17
        /*000a*/ 	.short	(.L_63 - .L_62)
.L_62:
        /*000c*/ 	.word	0x00000000
        /*0010*/ 	.short	0x0009
        /*0012*/ 	.short	0x0030
        /*0014*/ 	.byte	0x00, 0xf0, 0x11, 0x00


	//----- nvinfo : EIATTR_KPARAM_INFO
	.align		4
.L_63:
        /*0018*/ 	.byte	0x04, 0x17
        /*001a*/ 	.short	(.L_65 - .L_64)
.L_64:
        /*001c*/ 	.word	0x00000000
        /*0020*/ 	.short	0x0008
        /*0022*/ 	.short	0x002c
        /*0024*/ 	.byte	0x00, 0xf0, 0x11, 0x00


	//----- nvinfo : EIATTR_KPARAM_INFO
	.align		4
.L_65:
        /*0028*/ 	.byte	0x04, 0x17
        /*002a*/ 	.short	(.L_67 - .L_66)
.L_66:
        /*002c*/ 	.word	0x00000000
        /*0030*/ 	.short	0x0007
        /*0032*/ 	.short	0x0028
        /*0034*/ 	.byte	0x00, 0xf0, 0x11, 0x00


	//----- nvinfo : EIATTR_KPARAM_INFO
	.align		4
.L_67:
        /*0038*/ 	.byte	0x04, 0x17
        /*003a*/ 	.short	(.L_69 - .L_68)
.L_68:
        /*003c*/ 	.word	0x00000000
        /*0040*/ 	.short	0x0006
        /*0042*/ 	.short	0x0024
        /*0044*/ 	.byte	0x00, 0xf0, 0x11, 0x00


	//----- nvinfo : EIATTR_KPARAM_INFO
	.align		4
.L_69:
        /*0048*/ 	.byte	0x04, 0x17
        /*004a*/ 	.short	(.L_71 - .L_70)
.L_70:
        /*004c*/ 	.word	0x00000000
        /*0050*/ 	.short	0x0005
        /*0052*/ 	.short	0x0020
        /*0054*/ 	.byte	0x00, 0xf0, 0x11, 0x00


	//----- nvinfo : EIATTR_KPARAM_INFO
	.align		4
.L_71:
        /*0058*/ 	.byte	0x04, 0x17
        /*005a*/ 	.short	(.L_73 - .L_72)
.L_72:
        /*005c*/ 	.word	0x00000000
        /*0060*/ 	.short	0x0004
        /*0062*/ 	.short	0x001c
        /*0064*/ 	.byte	0x00, 0xf0, 0x11, 0x00


	//----- nvinfo : EIATTR_KPARAM_INFO
	.align		4
.L_73:
        /*0068*/ 	.byte	0x04, 0x17
        /*006a*/ 	.short	(.L_75 - .L_74)
.L_74:
        /*006c*/ 	.word	0x00000000
        /*0070*/ 	.short	0x0003
        /*0072*/ 	.short	0x0018
        /*0074*/ 	.byte	0x00, 0xf0, 0x11, 0x00


	//----- nvinfo : EIATTR_KPARAM_INFO
	.align		4
.L_75:
        /*0078*/ 	.byte	0x04, 0x17
        /*007a*/ 	.short	(.L_77 - .L_76)
.L_76:
        /*007c*/ 	.word	0x00000000
        /*0080*/ 	.short	0x0002
        /*0082*/ 	.short	0x0010
        /*0084*/ 	.byte	0x00, 0xf5, 0x21, 0x00


	//----- nvinfo : EIATTR_KPARAM_INFO
	.align		4
.L_77:
        /*0088*/ 	.byte	0x04, 0x17
        /*008a*/ 	.short	(.L_79 - .L_78)
.L_78:
        /*008c*/ 	.word	0x00000000
        /*0090*/ 	.short	0x0001
        /*0092*/ 	.short	0x0008
        /*0094*/ 	.byte	0x00, 0xf5, 0x21, 0x00


	//----- nvinfo : EIATTR_KPARAM_INFO
	.align		4
.L_79:
        /*0098*/ 	.byte	0x04, 0x17
        /*009a*/ 	.short	(.L_81 - .L_80)
.L_80:
        /*009c*/ 	.word	0x00000000
        /*00a0*/ 	.short	0x0000
        /*00a2*/ 	.short	0x0000
        /*00a4*/ 	.byte	0x00, 0xf5, 0x21, 0x00


	//----- nvinfo : EIATTR_SPARSE_MMA_MASK
	.align		4
.L_81:
        /*00a8*/ 	.byte	0x03, 0x50
        /*00aa*/ 	.short	0x0000


	//----- nvinfo : EIATTR_MAXREG_COUNT
	.align		4
        /*00ac*/ 	.byte	0x03, 0x1b
        /*00ae*/ 	.short	0x00ff


	//----- nvinfo : EIATTR_MERCURY_ISA_VERSION
	.align		4
        /*00b0*/ 	.byte	0x03, 0x5f
        /*00b2*/ 	.short	0x0101


	//----- nvinfo : EIATTR_VRC_CTA_INIT_COUNT
	.align		4
        /*00b4*/ 	.byte	0x02, 0x4a
	.zero		1
	.zero		1


	//----- nvinfo : EIATTR_EXIT_INSTR_OFFSETS
	.align		4
        /*00b8*/ 	.byte	0x04, 0x1c
        /*00ba*/ 	.short	(.L_83 - .L_82)


	//   ....[0]....
.L_82:
        /*00bc*/ 	.word	0x00000110


	//   ....[1]....
        /*00c0*/ 	.word	0x000002c0


	//   ....[2]....
        /*00c4*/ 	.word	0x00001290


	//----- nvinfo : EIATTR_CRS_STACK_SIZE
	.align		4
.L_83:
        /*00c8*/ 	.byte	0x04, 0x1e
        /*00ca*/ 	.short	(.L_85 - .L_84)
.L_84:
        /*00cc*/ 	.word	0x00000000


	//----- nvinfo : EIATTR_CBANK_PARAM_SIZE
	.align		4
.L_85:
        /*00d0*/ 	.byte	0x03, 0x19
        /*00d2*/ 	.short	0x0034


	//----- nvinfo : EIATTR_PARAM_CBANK
	.align		4
        /*00d4*/ 	.byte	0x04, 0x0a
        /*00d6*/ 	.short	(.L_87 - .L_86)
	.align		4
.L_86:
        /*00d8*/ 	.word	index@(.nv.constant0._Z25lightweight_conv2d_kernelPKfS0_Pfiiiiiii)
        /*00dc*/ 	.short	0x0380
        /*00de*/ 	.short	0x0034


	//----- nvinfo : EIATTR_SW_WAR
	.align		4
.L_87:
        /*00e0*/ 	.byte	0x04, 0x36
        /*00e2*/ 	.short	(.L_89 - .L_88)
.L_88:
        /*00e4*/ 	.word	0x00000008
.L_89:


//--------------------- .nv.callgraph             --------------------------
	.section	.nv.callgraph,"",@"SHT_CUDA_CALLGRAPH"
	.align	4
	.sectionentsize	8
	.align		4
        /*0000*/ 	.word	0x00000000
	.align		4
        /*0004*/ 	.word	0xffffffff
	.align		4
        /*0008*/ 	.word	0x00000000
	.align		4
        /*000c*/ 	.word	0xfffffffe
	.align		4
        /*0010*/ 	.word	0x00000000
	.align		4
        /*0014*/ 	.word	0xfffffffd
	.align		4
        /*0018*/ 	.word	0x00000000
	.align		4
        /*001c*/ 	.word	0xfffffffc


//--------------------- .text._Z17avg_pool2d_kernelPKfPfiiiiii --------------------------
	.section	.text._Z17avg_pool2d_kernelPKfPfiiiiii,"ax",@progbits
	.align	128
        .global         _Z17avg_pool2d_kernelPKfPfiiiiii
        .type           _Z17avg_pool2d_kernelPKfPfiiiiii,@function
        .size           _Z17avg_pool2d_kernelPKfPfiiiiii,(.L_x_34 - _Z17avg_pool2d_kernelPKfPfiiiiii)
        .other          _Z17avg_pool2d_kernelPKfPfiiiiii,@"STO_CUDA_ENTRY STV_DEFAULT"
_Z17avg_pool2d_kernelPKfPfiiiiii:
.text._Z17avg_pool2d_kernelPKfPfiiiiii:
[----:B------:R-:W-:Y:S01]  /*0000*/  LDC R1, c[0x0][0x37c] ;  /* 0x0000df00ff017b82 */ /* 0x000fe20000000800 */
[----:B------:R-:W0:Y:S07]  /*0010*/  S2R R0, SR_TID.Y ;  /* 0x0000000000007919 */ /* 0x000e2e0000002200 */
[----:B------:R-:W1:Y:S01]  /*0020*/  LDC R4, c[0x0][0x368] ;  /* 0x0000da00ff047b82 */ /* 0x000e620000000800 */
[----:B------:R-:W2:Y:S01]  /*0030*/  LDCU.64 UR10, c[0x0][0x390] ;  /* 0x00007200ff0a77ac */ /* 0x000ea20008000a00 */
[----:B------:R-:W1:Y:S01]  /*0040*/  S2R R3, SR_TID.Z ;  /* 0x0000000000037919 */ /* 0x000e620000002300 */
[----:B------:R-:W3:Y:S05]  /*0050*/  S2R R7, SR_TID.X ;  /* 0x0000000000077919 */ /* 0x000eea0000002100 */
[----:B------:R-:W0:Y:S08]  /*0060*/  S2UR UR5, SR_CTAID.Y ;  /* 0x00000000000579c3 */ /* 0x000e300000002600 */
[----:B------:R-:W0:Y:S08]  /*0070*/  LDC R5, c[0x0][0x364] ;  /* 0x0000d900ff057b82 */ /* 0x000e300000000800 */
[----:B------:R-:W1:Y:S08]  /*0080*/  S2UR UR4, SR_CTAID.Z ;  /* 0x00000000000479c3 */ /* 0x000e700000002700 */
[----:B------:R-:W3:Y:S08]  /*0090*/  S2UR UR6, SR_CTAID.X ;  /* 0x00000000000679c3 */ /* 0x000ef00000002500 */
[----:B------:R-:W3:Y:S01]  /*00a0*/  LDC R2, c[0x0][0x360] ;  /* 0x0000d800ff027b82 */ /* 0x000ee20000000800 */
[----:B0-----:R-:W-:-:S05]  /*00b0*/  IMAD R5, R5, UR5, R0 ;  /* 0x0000000505057c24 */ /* 0x001fca000f8e0200 */
[----:B--2---:R-:W-:Y:S01]  /*00c0*/  ISETP.GE.AND P0, PT, R5, UR11, PT ;  /* 0x0000000b05007c0c */ /* 0x004fe2000bf06270 */
[----:B-1----:R-:W-:-:S05]  /*00d0*/  IMAD R4, R4, UR4, R3 ;  /* 0x0000000404047c24 */ /* 0x002fca000f8e0203 */
[----:B------:R-:W-:Y:S01]  /*00e0*/  ISETP.GE.OR P0, PT, R4, UR10, P0 ;  /* 0x0000000a04007c0c */ /* 0x000fe20008706670 */
[----:B---3--:R-:W-:-:S12]  /*00f0*/  IMAD R2, R2, UR6, R7 ;  /* 0x0000000602027c24 */ /* 0x008fd8000f8e0207 */
[----:B------:R-:W-:Y:S05]  /*0100*/  @P0 EXIT ;  /* 0x000000000000094d */ /* 0x000fea0003800000 */
[----:B------:R-:W0:Y:S08]  /*0110*/  LDC R8, c[0x0][0x3a4] ;  /* 0x0000e900ff087b82 */ /* 0x000e300000000800 */
[----:B------:R-:W1:Y:S01]  /*0120*/  LDC R11, c[0x0][0x398] ;  /* 0x0000e600ff0b7b82 */ /* 0x000e620000000800 */
[----:B0-----:R-:W-:-:S04]  /*0130*/  IABS R3, R8 ;  /* 0x0000000800037213 */ /* 0x001fc80000000000 */
[----:B------:R-:W0:Y:S08]  /*0140*/  I2F.RP R0, R3 ;  /* 0x0000000300007306 */ /* 0x000e300000209400 */
[----:B0-----:R-:W0:Y:S02]  /*0150*/  MUFU.RCP R0, R0 ;  /* 0x0000000000007308 */ /* 0x001e240000001000 */
[----:B0-----:R-:W-:-:S06]  /*0160*/  VIADD R6, R0, 0xffffffe ;  /* 0x0ffffffe00067836 */ /* 0x001fcc0000000000 */
[----:B------:R0:W2:Y:S02]  /*0170*/  F2I.FTZ.U32.TRUNC.NTZ R7, R6 ;  /* 0x0000000600077305 */ /* 0x0000a4000021f000 */
[----:B0-----:R-:W-:Y:S02]  /*0180*/  IMAD.MOV.U32 R6, RZ, RZ, RZ ;  /* 0x000000ffff067224 */ /* 0x001fe400078e00ff */
[----:B--2---:R-:W-:-:S04]  /*0190*/  IMAD.MOV R10, RZ, RZ, -R7 ;  /* 0x000000ffff0a7224 */ /* 0x004fc800078e0a07 */
[----:B------:R-:W-:Y:S01]  /*01a0*/  IMAD R9, R10, R3, RZ ;  /* 0x000000030a097224 */ /* 0x000fe200078e02ff */
[----:B-1----:R-:W-:-:S03]  /*01b0*/  IABS R10, R11 ;  /* 0x0000000b000a7213 */ /* 0x002fc60000000000 */
[----:B------:R-:W-:-:S06]  /*01c0*/  IMAD.HI.U32 R7, R7, R9, R6 ;  /* 0x0000000907077227 */ /* 0x000fcc00078e0006 */
[----:B------:R-:W-:-:S04]  /*01d0*/  IMAD.HI.U32 R7, R7, R10, RZ ;  /* 0x0000000a07077227 */ /* 0x000fc800078e00ff */
[----:B------:R-:W-:-:S04]  /*01e0*/  IMAD.MOV R0, RZ, RZ, -R7 ;  /* 0x000000ffff007224 */ /* 0x000fc800078e0a07 */
[----:B------:R-:W-:-:S05]  /*01f0*/  IMAD R0, R3, R0, R10 ;  /* 0x0000000003007224 */ /* 0x000fca00078e020a */
[----:B------:R-:W-:-:S13]  /*0200*/  ISETP.GT.U32.AND P1, PT, R3, R0, PT ;  /* 0x000000000300720c */ /* 0x000fda0003f24070 */
[-C--:B------:R-:W-:Y:S01]  /*0210*/  @!P1 IADD3 R0, PT, PT, R0, -R3.reuse, RZ ;  /* 0x8000000300009210 */ /* 0x080fe20007ffe0ff */
[----:B------:R-:W-:Y:S01]  /*0220*/  @!P1 VIADD R7, R7, 0x1 ;  /* 0x0000000107079836 */ /* 0x000fe20000000000 */
[----:B------:R-:W-:Y:S02]  /*0230*/  ISETP.NE.AND P1, PT, R8, RZ, PT ;  /* 0x000000ff0800720c */ /* 0x000fe40003f25270 */
[----:B------:R-:W-:Y:S02]  /*0240*/  ISETP.GE.U32.AND P0, PT, R0, R3, PT ;  /* 0x000000030000720c */ /* 0x000fe40003f06070 */
[----:B------:R-:W-:-:S04]  /*0250*/  LOP3.LUT R0, R11, R8, RZ, 0x3c, !PT ;  /* 0x000000080b007212 */ /* 0x000fc800078e3cff */
[----:B------:R-:W-:-:S07]  /*0260*/  ISETP.GE.AND P2, PT, R0, RZ, PT ;  /* 0x000000ff0000720c */ /* 0x000fce0003f46270 */
[----:B------:R-:W-:-:S06]  /*0270*/  @P0 VIADD R7, R7, 0x1 ;  /* 0x0000000107070836 */ /* 0x000fcc0000000000 */
[----:B------:R-:W-:Y:S01]  /*0280*/  @!P2 IMAD.MOV R7, RZ, RZ, -R7 ;  /* 0x000000ffff07a224 */ /* 0x000fe200078e0a07 */
[----:B------:R-:W-:-:S04]  /*0290*/  @!P1 LOP3.LUT R7, RZ, R8, RZ, 0x33, !PT ;  /* 0x00000008ff079212 */ /* 0x000fc800078e33ff */
[----:B------:R-:W-:-:S13]  /*02a0*/  ISETP.GE.AND P0, PT, R2, R7, PT ;  /* 0x000000070200720c */ /* 0x000fda0003f06270 */
[----:B------:R-:W-:Y:S05]  /*02b0*/  @P0 EXIT ;  /* 0x000000000000094d */ /* 0x000fea0003800000 */
[----:B------:R-:W0:Y:S01]  /*02c0*/  LDC R7, c[0x0][0x3a0] ;  /* 0x0000e800ff077b82 */ /* 0x000e220000000800 */
[----:B------:R-:W1:Y:S01]  /*02d0*/  LDCU.64 UR8, c[0x0][0x358] ;  /* 0x00006b00ff0877ac */ /* 0x000e620008000a00 */
[----:B------:R-:W-:Y:S01]  /*02e0*/  IMAD.MOV.U32 R3, RZ, RZ, RZ ;  /* 0x000000ffff037224 */ /* 0x000fe200078e00ff */
[----:B0-----:R-:W-:-:S13]  /*02f0*/  ISETP.GE.AND P0, PT, R7, 0x1, PT ;  /* 0x000000010700780c */ /* 0x001fda0003f06270 */
[----:B-1----:R-:W-:Y:S05]  /*0300*/  @!P0 BRA `(.L_x_0) ;  /* 0x0000000800e08947 */ /* 0x002fea0003800000 */
[----:B------:R-:W0:Y:S01]  /*0310*/  LDCU.64 UR6, c[0x0][0x380] ;  /* 0x00007000ff0677ac */ /* 0x000e220008000a00 */
[C---:B------:R-:W-:Y:S02]  /*0320*/  LOP3.LUT R14, R7.reuse, 0x7, RZ, 0xc0, !PT ;  /* 0x00000007070e7812 */ /* 0x040fe400078ec0ff */
[C---:B------:R-:W-:Y:S01]  /*0330*/  LOP3.LUT R13, R7.reuse, 0xf, RZ, 0xc0, !PT ;  /* 0x0000000f070d7812 */ /* 0x040fe200078ec0ff */
[----:B------:R-:W-:Y:S01]  /*0340*/  UMOV UR4, URZ ;  /* 0x000000ff00047c82 */ /* 0x000fe20008000000 */
[----:B------:R-:W-:Y:S01]  /*0350*/  LOP3.LUT R6, R7, 0x7ffffff0, RZ, 0xc0, !PT ;  /* 0x7ffffff007067812 */ /* 0x000fe200078ec0ff */
[----:B------:R-:W-:Y:S01]  /*0360*/  VIADD R3, R14, 0xffffffff ;  /* 0xffffffff0e037836 */ /* 0x000fe20000000000 */
[----:B------:R-:W-:Y:S02]  /*0370*/  IADD3 R0, PT, PT, R13, -0x1, RZ ;  /* 0xffffffff0d007810 */ /* 0x000fe40007ffe0ff */
[----:B------:R-:W-:Y:S02]  /*0380*/  LOP3.LUT R7, R7, 0x3, RZ, 0xc0, !PT ;  /* 0x0000000307077812 */ /* 0x000fe400078ec0ff */
[----:B------:R-:W-:Y:S01]  /*0390*/  ISETP.GE.U32.AND P1, PT, R0, 0x7, PT ;  /* 0x000000070000780c */ /* 0x000fe20003f26070 */
[----:B------:R-:W-:Y:S01]  /*03a0*/  IMAD R0, R4, UR11, R5 ;  /* 0x0000000b04007c24 */ /* 0x000fe2000f8e0205 */
[----:B------:R-:W-:Y:S01]  /*03b0*/  ISETP.GE.U32.AND P2, PT, R3, 0x3, PT ;  /* 0x000000030300780c */ /* 0x000fe20003f46070 */
[----:B------:R-:W-:Y:S01]  /*03c0*/  IMAD.MOV.U32 R3, RZ, RZ, RZ ;  /* 0x000000ffff037224 */ /* 0x000fe200078e00ff */
[----:B0-----:R-:W-:-:S04]  /*03d0*/  UIADD3 UR5, UP0, UPT, UR6, 0x20, URZ ;  /* 0x0000002006057890 */ /* 0x001fc8000ff1e0ff */
[----:B------:R-:W-:-:S12]  /*03e0*/  UIADD3.X UR6, UPT, UPT, URZ, UR7, URZ, UP0, !UPT ;  /* 0x00000007ff067290 */ /* 0x000fd800087fe4ff */
.L_x_8:
[----:B------:R-:W0:Y:S01]  /*03f0*/  LDC.64 R8, c[0x0][0x3a0] ;  /* 0x0000e800ff087b82 */ /* 0x000e220000000a00 */
[----:B------:R-:W1:Y:S01]  /*0400*/  LDCU.64 UR10, c[0x0][0x398] ;  /* 0x00007300ff0a77ac */ /* 0x000e620008000a00 */
[----:B------:R-:W-:Y:S01]  /*0410*/  IMAD.MOV.U32 R11, RZ, RZ, RZ ;  /* 0x000000ffff0b7224 */ /* 0x000fe200078e00ff */
[----:B0-----:R-:W-:Y:S01]  /*0420*/  ISETP.GE.U32.AND P4, PT, R8, 0x10, PT ;  /* 0x000000100800780c */ /* 0x001fe20003f86070 */
[----:B------:R-:W-:Y:S01]  /*0430*/  IMAD R9, R2, R9, UR4 ;  /* 0x0000000402097e24 */ /* 0x000fe2000f8e0209 */
[----:B------:R-:W-:-:S03]  /*0440*/  UIADD3 UR4, UPT, UPT, UR4, 0x1, URZ ;  /* 0x0000000104047890 */ /* 0x000fc6000fffe0ff */
[----:B-1----:R-:W-:Y:S01]  /*0450*/  IMAD R10, R0, UR10, R9 ;  /* 0x0000000a000a7c24 */ /* 0x002fe2000f8e0209 */
[C---:B------:R-:W-:Y:S02]  /*0460*/  ISETP.GE.AND P0, PT, R9.reuse, UR10, PT ;  /* 0x0000000a09007c0c */ /* 0x040fe4000bf06270 */
[----:B------:R-:W-:Y:S01]  /*0470*/  ISETP.NE.AND P3, PT, R8, UR4, PT ;  /* 0x0000000408007c0c */ /* 0x000fe2000bf65270 */
[----:B------:R-:W-:Y:S01]  /*0480*/  IMAD R10, R10, UR11, RZ ;  /* 0x0000000b0a0a7c24 */ /* 0x000fe2000f8e02ff */
[----:B------:R-:W-:-:S03]  /*0490*/  ISETP.GT.AND P0, PT, R9, -0x1, !P0 ;  /* 0xffffffff0900780c */ /* 0x000fc60004704270 */
[----:B------:R-:W-:Y:S10]  /*04a0*/  @!P4 BRA `(.L_x_1) ;  /* 0x00000004002cc947 */ /* 0x000ff40003800000 */
[----:B------:R-:W-:Y:S01]  /*04b0*/  IMAD.MOV.U32 R11, RZ, RZ, RZ ;  /* 0x000000ffff0b7224 */ /* 0x000fe200078e00ff */
[----:B------:R-:W-:Y:S01]  /*04c0*/  MOV R12, R10 ;  /* 0x0000000a000c7202 */ /* 0x000fe20000000f00 */
[----:B------:R-:W0:Y:S06]  /*04d0*/  LDCU UR7, c[0x0][0x39c] ;  /* 0x00007380ff0777ac */ /* 0x000e2c0008000800 */
.L_x_2:
[----:B0-----:R-:W-:Y:S01]  /*04e0*/  UMOV UR11, UR7 ;  /* 0x00000007000b7c82 */ /* 0x001fe20008000000 */
[----:B------:R-:W-:Y:S01]  /*04f0*/  IMAD.U32 R8, RZ, RZ, UR5 ;  /* 0x00000005ff087e24 */ /* 0x000fe2000f8e00ff */
[----:B------:R-:W-:Y:S01]  /*0500*/  ISETP.GE.OR P6, PT, R11, UR11, !P0 ;  /* 0x0000000b0b007c0c */ /* 0x000fe2000c7c6670 */
[----:B------:R-:W-:Y:S02]  /*0510*/  IMAD.U32 R9, RZ, RZ, UR6 ;  /* 0x00000006ff097e24 */ /* 0x000fe4000f8e00ff */
[----:B------:R-:W-:-:S10]  /*0520*/  IMAD.WIDE R8, R12, 0x4, R8 ;  /* 0x000000040c087825 */ /* 0x000fd400078e0208 */
[----:B------:R-:W2:Y:S01]  /*0530*/  @!P6 LDG.E R16, desc[UR8][R8.64+-0x20] ;  /* 0xffffe0080810e981 */ /* 0x000ea2000c1e1900 */
[----:B------:R-:W-:-:S05]  /*0540*/  VIADD R15, R11, 0x1 ;  /* 0x000000010b0f7836 */ /* 0x000fca0000000000 */
[----:B------:R-:W-:Y:S01]  /*0550*/  ISETP.GE.OR P4, PT, R15, UR11, !P0 ;  /* 0x0000000b0f007c0c */ /* 0x000fe2000c786670 */
[----:B------:R-:W-:-:S05]  /*0560*/  VIADD R15, R11, 0x2 ;  /* 0x000000020b0f7836 */ /* 0x000fca0000000000 */
[----:B------:R-:W-:Y:S02]  /*0570*/  ISETP.GE.OR P5, PT, R15, UR11, !P0 ;  /* 0x0000000b0f007c0c */ /* 0x000fe4000c7a6670 */
[----:B------:R-:W-:-:S11]  /*0580*/  IADD3 R15, PT, PT, R11, 0x3, RZ ;  /* 0x000000030b0f7810 */ /* 0x000fd60007ffe0ff */
[----:B------:R-:W3:Y:S01]  /*0590*/  @!P5 LDG.E R18, desc[UR8][R8.64+-0x18] ;  /* 0xffffe8080812d981 */ /* 0x000ee2000c1e1900 */
[----:B--2---:R-:W-:Y:S01]  /*05a0*/  @!P6 FADD R3, R3, R16 ;  /* 0x000000100303e221 */ /* 0x004fe20000000000 */
[----:B------:R-:W-:Y:S02]  /*05b0*/  ISETP.GE.OR P6, PT, R15, UR11, !P0 ;  /* 0x0000000b0f007c0c */ /* 0x000fe4000c7c6670 */
[----:B------:R-:W2:Y:S11]  /*05c0*/  @!P4 LDG.E R16, desc[UR8][R8.64+-0x1c] ;  /* 0xffffe4080810c981 */ /* 0x000eb6000c1e1900 */
[----:B------:R-:W4:Y:S01]  /*05d0*/  @!P6 LDG.E R20, desc[UR8][R8.64+-0x14] ;  /* 0xffffec080814e981 */ /* 0x000f22000c1e1900 */
[----:B------:R-:W-:-:S02]  /*05e0*/  VIADD R15, R11, 0x4 ;  /* 0x000000040b0f7836 */ /* 0x000fc40000000000 */
[----:B--2---:R-:W-:-:S03]  /*05f0*/  @!P4 FADD R3, R3, R16 ;  /* 0x000000100303c221 */ /* 0x004fc60000000000 */
[----:B------:R-:W-:Y:S01]  /*0600*/  ISETP.GE.OR P4, PT, R15, UR11, !P0 ;  /* 0x0000000b0f007c0c */ /* 0x000fe2000c786670 */
[----:B------:R-:W-:Y:S02]  /*0610*/  VIADD R15, R11, 0x5 ;  /* 0x000000050b0f7836 */ /* 0x000fe40000000000 */
[----:B---3--:R-:W-:-:S03]  /*0620*/  @!P5 FADD R3, R3, R18 ;  /* 0x000000120303d221 */ /* 0x008fc60000000000 */
[----:B------:R-:W-:Y:S01]  /*0630*/  ISETP.GE.OR P5, PT, R15, UR11, !P0 ;  /* 0x0000000b0f007c0c */ /* 0x000fe2000c7a6670 */
[----:B------:R-:W-:Y:S02]  /*0640*/  VIADD R15, R11, 0x6 ;  /* 0x000000060b0f7836 */ /* 0x000fe40000000000 */
[----:B----4-:R-:W-:-:S04]  /*0650*/  @!P6 FADD R3, R3, R20 ;  /* 0x000000140303e221 */ /* 0x010fc80000000000 */
[----:B------:R-:W2:Y:S01]  /*0660*/  @!P4 LDG.E R16, desc[UR8][R8.64+-0x10] ;  /* 0xfffff0080810c981 */ /* 0x000ea2000c1e1900 */
[----:B------:R-:W-:-:S05]  /*0670*/  ISETP.GE.OR P6, PT, R15, UR11, !P0 ;  /* 0x0000000b0f007c0c */ /* 0x000fca000c7c6670 */
[----:B------:R-:W3:Y:S08]  /*0680*/  @!P5 LDG.E R18, desc[UR8][R8.64+-0xc] ;  /* 0xfffff4080812d981 */ /* 0x000ef0000c1e1900 */
[----:B------:R-:W4:Y:S01]  /*0690*/  @!P6 LDG.E R20, desc[UR8][R8.64+-0x8] ;  /* 0xfffff8080814e981 */ /* 0x000f22000c1e1900 */
[----:B------:R-:W-:Y:S02]  /*06a0*/  VIADD R15, R11, 0x7 ;  /* 0x000000070b0f7836 */ /* 0x000fe40000000000 */
[----:B--2---:R-:W-:-:S03]  /*06b0*/  @!P4 FADD R3, R3, R16 ;  /* 0x000000100303c221 */ /* 0x004fc60000000000 */
[----:B------:R-:W-:Y:S02]  /*06c0*/  ISETP.GE.OR P4, PT, R15, UR11, !P0 ;  /* 0x0000000b0f007c0c */ /* 0x000fe4000c786670 */
[----:B------:R-:W-:Y:S01]  /*06d0*/  IADD3 R15, PT, PT, R11, 0x8, RZ ;  /* 0x000000080b0f7810 */ /* 0x000fe20007ffe0ff */
[----:B---3--:R-:W-:-:S03]  /*06e0*/  @!P5 FADD R3, R3, R18 ;  /* 0x000000120303d221 */ /* 0x008fc60000000000 */
[----:B------:R-:W-:Y:S01]  /*06f0*/  ISETP.GE.OR P5, PT, R15, UR11, !P0 ;  /* 0x0000000b0f007c0c */ /* 0x000fe2000c7a6670 */
[----:B------:R-:W-:-:S06]  /*0700*/  VIADD R15, R11, 0x9 ;  /* 0x000000090b0f7836 */ /* 0x000fcc0000000000 */
[----:B------:R-:W2:Y:S01]  /*0710*/  @!P4 LDG.E R16, desc[UR8][R8.64+-0x4] ;  /* 0xfffffc080810c981 */ /* 0x000ea2000c1e1900 */
[----:B----4-:R-:W-:Y:S01]  /*0720*/  @!P6 FADD R3, R3, R20 ;  /* 0x000000140303e221 */ /* 0x010fe20000000000 */
[----:B------:R-:W-:-:S04]  /*0730*/  ISETP.GE.OR P6, PT, R15, UR11, !P0 ;  /* 0x0000000b0f007c0c */ /* 0x000fc8000c7c6670 */
[----:B------:R-:W3:Y:S09]  /*0740*/  @!P5 LDG.E R18, desc[UR8][R8.64] ;  /* 0x000000080812d981 */ /* 0x000ef2000c1e1900 */
[----:B------:R-:W4:Y:S01]  /*0750*/  @!P6 LDG.E R20, desc[UR8][R8.64+0x4] ;  /* 0x000004080814e981 */ /* 0x000f22000c1e1900 */
[----:B------:R-:W-:-:S02]  /*0760*/  VIADD R15, R11, 0xa ;  /* 0x0000000a0b0f7836 */ /* 0x000fc40000000000 */
[----:B--2---:R-:W-:-:S03]  /*0770*/  @!P4 FADD R3, R3, R16 ;  /* 0x000000100303c221 */ /* 0x004fc60000000000 */
[----:B------:R-:W-:Y:S01]  /*0780*/  ISETP.GE.OR P4, PT, R15, UR11, !P0 ;  /* 0x0000000b0f007c0c */ /* 0x000fe2000c786670 */
[----:B------:R-:W-:Y:S02]  /*0790*/  VIADD R15, R11, 0xb ;  /* 0x0000000b0b0f7836 */ /* 0x000fe40000000000 */
        /* <DEDUP_REMOVED lines=8> */
[----:B------:R-:W-:Y:S01]  /*0820*/  IADD3 R15, PT, PT, R11, 0xd, RZ ;  /* 0x0000000d0b0f7810 */ /* 0x000fe20007ffe0ff */
[----:B--2---:R-:W-:-:S03]  /*0830*/  @!P4 FADD R3, R3, R16 ;  /* 0x000000100303c221 */ /* 0x004fc60000000000 */
[----:B------:R-:W-:Y:S01]  /*0840*/  ISETP.GE.OR P4, PT, R15, UR11, !P0 ;  /* 0x0000000b0f007c0c */ /* 0x000fe2000c786670 */
[C---:B------:R-:W-:Y:S02]  /*0850*/  VIADD R16, R11.reuse, 0xe ;  /* 0x0000000e0b107836 */ /* 0x040fe40000000000 */
[----:B------:R-:W-:Y:S02]  /*0860*/  VIADD R15, R11, 0xf ;  /* 0x0000000f0b0f7836 */ /* 0x000fe40000000000 */
[----:B---3--:R-:W-:Y:S01]  /*0870*/  @!P5 FADD R3, R3, R18 ;  /* 0x000000120303d221 */ /* 0x008fe20000000000 */
[----:B------:R-:W-:-:S07]  /*0880*/  ISETP.GE.OR P5, PT, R16, UR11, !P0 ;  /* 0x0000000b10007c0c */ /* 0x000fce000c7a6670 */
[----:B------:R-:W2:Y:S01]  /*0890*/  @!P4 LDG.E R16, desc[UR8][R8.64+0x14] ;  /* 0x000014080810c981 */ /* 0x000ea2000c1e1900 */
[----:B----4-:R-:W-:Y:S01]  /*08a0*/  @!P6 FADD R3, R3, R20 ;  /* 0x000000140303e221 */ /* 0x010fe20000000000 */
[----:B------:R-:W-:-:S04]  /*08b0*/  ISETP.GE.OR P6, PT, R15, UR11, !P0 ;  /* 0x0000000b0f007c0c */ /* 0x000fc8000c7c6670 */
[----:B------:R-:W3:Y:S09]  /*08c0*/  @!P5 LDG.E R18, desc[UR8][R8.64+0x18] ;  /* 0x000018080812d981 */ /* 0x000ef2000c1e1900 */
[----:B------:R-:W4:Y:S01]  /*08d0*/  @!P6 LDG.E R20, desc[UR8][R8.64+0x1c] ;  /* 0x00001c080814e981 */ /* 0x000f22000c1e1900 */
[----:B------:R-:W-:-:S02]  /*08e0*/  VIADD R11, R11, 0x10 ;  /* 0x000000100b0b7836 */ /* 0x000fc40000000000 */
[----:B------:R-:W-:Y:S02]  /*08f0*/  VIADD R12, R12, 0x10 ;  /* 0x000000100c0c7836 */ /* 0x000fe40000000000 */
[----:B--2---:R-:W-:Y:S01]  /*0900*/  @!P4 FADD R3, R3, R16 ;  /* 0x000000100303c221 */ /* 0x004fe20000000000 */
[----:B------:R-:W-:-:S03]  /*0910*/  ISETP.NE.AND P4, PT, R11, R6, PT ;  /* 0x000000060b00720c */ /* 0x000fc60003f85270 */
[----:B---3--:R-:W-:-:S04]  /*0920*/  @!P5 FADD R3, R3, R18 ;  /* 0x000000120303d221 */ /* 0x008fc80000000000 */
[----:B----4-:R-:W-:-:S06]  /*0930*/  @!P6 FADD R3, R3, R20 ;  /* 0x000000140303e221 */ /* 0x010fcc0000000000 */
[----:B------:R-:W-:Y:S05]  /*0940*/  @P4 BRA `(.L_x_2) ;  /* 0xfffffff800e44947 */ /* 0x000fea000383ffff */
[----:B------:R-:W-:-:S07]  /*0950*/  MOV R11, R6 ;  /* 0x00000006000b7202 */ /* 0x000fce0000000f00 */
.L_x_1:
[----:B------:R-:W-:-:S13]  /*0960*/  ISETP.NE.AND P4, PT, R13, RZ, PT ;  /* 0x000000ff0d00720c */ /* 0x000fda0003f85270 */
[----:B------:R-:W-:Y:S05]  /*0970*/  @!P4 BRA `(.L_x_3) ;  /* 0x000000040040c947 */ /* 0x000fea0003800000 */
[----:B------:R-:W-:Y:S01]  /*0980*/  ISETP.NE.AND P4, PT, R14, RZ, PT ;  /* 0x000000ff0e00720c */ /* 0x000fe20003f85270 */
[----:B------:R-:W-:-:S12]  /*0990*/  @!P1 BRA `(.L_x_4) ;  /* 0x00000000008c9947 */ /* 0x000fd80003800000 */
[----:B------:R-:W0:Y:S01]  /*09a0*/  LDC.64 R8, c[0x0][0x380] ;  /* 0x0000e000ff087b82 */ /* 0x000e220000000a00 */
[C---:B------:R-:W-:Y:S01]  /*09b0*/  ISETP.GE.OR P6, PT, R11.reuse, UR11, !P0 ;  /* 0x0000000b0b007c0c */ /* 0x040fe2000c7c6670 */
[----:B------:R-:W-:Y:S02]  /*09c0*/  VIADD R12, R11, 0x1 ;  /* 0x000000010b0c7836 */ /* 0x000fe40000000000 */
[----:B------:R-:W-:-:S03]  /*09d0*/  IMAD.IADD R15, R10, 0x1, R11 ;  /* 0x000000010a0f7824 */ /* 0x000fc600078e020b */
[----:B------:R-:W-:Y:S01]  /*09e0*/  ISETP.GE.OR P5, PT, R12, UR11, !P0 ;  /* 0x0000000b0c007c0c */ /* 0x000fe2000c7a6670 */
[----:B0-----:R-:W-:-:S06]  /*09f0*/  IMAD.WIDE R8, R15, 0x4, R8 ;  /* 0x000000040f087825 */ /* 0x001fcc00078e0208 */
[----:B------:R-:W2:Y:S06]  /*0a00*/  @!P6 LDG.E R12, desc[UR8][R8.64] ;  /* 0x00000008080ce981 */ /* 0x000eac000c1e1900 */
[----:B------:R-:W3:Y:S01]  /*0a10*/  @!P5 LDG.E R16, desc[UR8][R8.64+0x4] ;  /* 0x000004080810d981 */ /* 0x000ee2000c1e1900 */
[----:B------:R-:W-:Y:S02]  /*0a20*/  VIADD R15, R11, 0x2 ;  /* 0x000000020b0f7836 */ /* 0x000fe40000000000 */
[----:B--2---:R-:W-:-:S03]  /*0a30*/  @!P6 FADD R3, R3, R12 ;  /* 0x0000000c0303e221 */ /* 0x004fc60000000000 */
[----:B------:R-:W-:Y:S01]  /*0a40*/  ISETP.GE.OR P6, PT, R15, UR11, !P0 ;  /* 0x0000000b0f007c0c */ /* 0x000fe2000c7c6670 */
[----:B------:R-:W-:Y:S02]  /*0a50*/  VIADD R12, R11, 0x3 ;  /* 0x000000030b0c7836 */ /* 0x000fe40000000000 */
[----:B---3--:R-:W-:-:S03]  /*0a60*/  @!P5 FADD R3, R3, R16 ;  /* 0x000000100303d221 */ /* 0x008fc60000000000 */
[----:B------:R-:W-:-:S07]  /*0a70*/  ISETP.GE.OR P5, PT, R12, UR11, !P0 ;  /* 0x0000000b0c007c0c */ /* 0x000fce000c7a6670 */
[----:B------:R-:W2:Y:S06]  /*0a80*/  @!P6 LDG.E R12, desc[UR8][R8.64+0x8] ;  /* 0x00000808080ce981 */ /* 0x000eac000c1e1900 */
[----:B------:R-:W3:Y:S01]  /*0a90*/  @!P5 LDG.E R16, desc[UR8][R8.64+0xc] ;  /* 0x00000c080810d981 */ /* 0x000ee2000c1e1900 */
[----:B------:R-:W-:Y:S01]  /*0aa0*/  IADD3 R15, PT, PT, R11, 0x4, RZ ;  /* 0x000000040b0f7810 */ /* 0x000fe20007ffe0ff */
[----:B--2---:R-:W-:-:S03]  /*0ab0*/  @!P6 FADD R3, R3, R12 ;  /* 0x0000000c0303e221 */ /* 0x004fc60000000000 */
[----:B------:R-:W-:Y:S01]  /*0ac0*/  ISETP.GE.OR P6, PT, R15, UR11, !P0 ;  /* 0x0000000b0f007c0c */ /* 0x000fe2000c7c6670 */
[----:B------:R-:W-:Y:S02]  /*0ad0*/  VIADD R12, R11, 0x5 ;  /* 0x000000050b0c7836 */ /* 0x000fe40000000000 */
[----:B---3--:R-:W-:-:S03]  /*0ae0*/  @!P5 FADD R3, R3, R16 ;  /* 0x000000100303d221 */ /* 0x008fc60000000000 */
[----:B------:R-:W-:-:S07]  /*0af0*/  ISETP.GE.OR P5, PT, R12, UR11, !P0 ;  /* 0x0000000b0c007c0c */ /* 0x000fce000c7a6670 */
[----:B------:R-:W2:Y:S06]  /*0b00*/  @!P6 LDG.E R12, desc[UR8][R8.64+0x10] ;  /* 0x00001008080ce981 */ /* 0x000eac000c1e1900 */
[----:B------:R-:W3:Y:S01]  /*0b10*/  @!P5 LDG.E R16, desc[UR8][R8.64+0x14] ;  /* 0x000014080810d981 */ /* 0x000ee2000c1e1900 */
[----:B------:R-:W-:Y:S02]  /*0b20*/  VIADD R15, R11, 0x6 ;  /* 0x000000060b0f7836 */ /* 0x000fe40000000000 */
[----:B--2---:R-:W-:Y:S01]  /*0b30*/  @!P6 FADD R3, R3, R12 ;  /* 0x0000000c0303e221 */ /* 0x004fe20000000000 */
[----:B------:R-:W-:-:S02]  /*0b40*/  VIADD R12, R11, 0x7 ;  /* 0x000000070b0c7836 */ /* 0x000fc40000000000 */
[----:B------:R-:W-:Y:S01]  /*0b50*/  ISETP.GE.OR P6, PT, R15, UR11, !P0 ;  /* 0x0000000b0f007c0c */ /* 0x000fe2000c7c6670 */
[----:B---3--:R-:W-:Y:S02]  /*0b60*/  @!P5 FADD R3, R3, R16 ;  /* 0x000000100303d221 */ /* 0x008fe40000000000 */
[----:B------:R-:W-:-:S10]  /*0b70*/  ISETP.GE.OR P5, PT, R12, UR11, !P0 ;  /* 0x0000000b0c007c0c */ /* 0x000fd4000c7a6670 */
[----:B------:R-:W2:Y:S04]  /*0b80*/  @!P6 LDG.E R12, desc[UR8][R8.64+0x18] ;  /* 0x00001808080ce981 */ /* 0x000ea8000c1e1900 */
[----:B------:R-:W3:Y:S01]  /*0b90*/  @!P5 LDG.E R16, desc[UR8][R8.64+0x1c] ;  /* 0x00001c080810d981 */ /* 0x000ee2000c1e1900 */
[----:B------:R-:W-:Y:S02]  /*0ba0*/  VIADD R11, R11, 0x8 ;  /* 0x000000080b0b7836 */ /* 0x000fe40000000000 */
[----:B--2---:R-:W-:-:S04]  /*0bb0*/  @!P6 FADD R3, R3, R12 ;  /* 0x0000000c0303e221 */ /* 0x004fc80000000000 */
[----:B---3--:R-:W-:-:S07]  /*0bc0*/  @!P5 FADD R3, R3, R16 ;  /* 0x000000100303d221 */ /* 0x008fce0000000000 */
.L_x_4:
[----:B------:R-:W-:Y:S05]  /*0bd0*/  @!P4 BRA `(.L_x_3) ;  /* 0x0000000000a8c947 */ /* 0x000fea0003800000 */
[----:B------:R-:W-:Y:S01]  /*0be0*/  ISETP.NE.AND P4, PT, R7, RZ, PT ;  /* 0x000000ff0700720c */ /* 0x000fe20003f85270 */
[----:B------:R-:W-:-:S12]  /*0bf0*/  @!P2 BRA `(.L_x_5) ;  /* 0x00000000004ca947 */ /* 0x000fd80003800000 */
[----:B------:R-:W0:Y:S01]  /*0c00*/  LDC.64 R8, c[0x0][0x380] ;  /* 0x0000e000ff087b82 */ /* 0x000e220000000a00 */
[C---:B------:R-:W-:Y:S01]  /*0c10*/  ISETP.GE.OR P6, PT, R11.reuse, UR11, !P0 ;  /* 0x0000000b0b007c0c */ /* 0x040fe2000c7c6670 */
[----:B------:R-:W-:Y:S01]  /*0c20*/  IMAD.IADD R15, R10, 0x1, R11 ;  /* 0x000000010a0f7824 */ /* 0x000fe200078e020b */
[----:B------:R-:W-:-:S04]  /*0c30*/  IADD3 R12, PT, PT, R11, 0x1, RZ ;  /* 0x000000010b0c7810 */ /* 0x000fc80007ffe0ff */
[----:B------:R-:W-:Y:S01]  /*0c40*/  ISETP.GE.OR P5, PT, R12, UR11, !P0 ;  /* 0x0000000b0c007c0c */ /* 0x000fe2000c7a6670 */
[----:B0-----:R-:W-:-:S06]  /*0c50*/  IMAD.WIDE R8, R15, 0x4, R8 ;  /* 0x000000040f087825 */ /* 0x001fcc00078e0208 */
        /* <DEDUP_REMOVED lines=13> */
.L_x_5:
[----:B------:R-:W-:Y:S05]  /*0d30*/  @!P4 BRA `(.L_x_3) ;  /* 0x000000000050c947 */ /* 0x000fea0003800000 */
[----:B------:R-:W0:Y:S01]  /*0d40*/  LDC.64 R8, c[0x0][0x380] ;  /* 0x0000e000ff087b82 */ /* 0x000e220000000a00 */
[----:B------:R-:W-:Y:S01]  /*0d50*/  ISETP.GE.OR P4, PT, R11, UR11, !P0 ;  /* 0x0000000b0b007c0c */ /* 0x000fe2000c786670 */
[----:B------:R-:W-:Y:S01]  /*0d60*/  BSSY.RECONVERGENT B0, `(.L_x_6) ;  /* 0x0000007000007945 */ /* 0x000fe20003800200 */
[----:B------:R-:W-:Y:S02]  /*0d70*/  IADD3 R15, PT, PT, R10, R11, RZ ;  /* 0x0000000b0a0f7210 */ /* 0x000fe40007ffe0ff */
[----:B------:R-:W-:-:S03]  /*0d80*/  ISETP.NE.AND P5, PT, R7, 0x1, PT ;  /* 0x000000010700780c */ /* 0x000fc60003fa5270 */
[----:B0-----:R-:W-:-:S06]  /*0d90*/  IMAD.WIDE R8, R15, 0x4, R8 ;  /* 0x000000040f087825 */ /* 0x001fcc00078e0208 */
[----:B------:R-:W-:Y:S05]  /*0da0*/  @P4 BRA `(.L_x_7) ;  /* 0x0000000000084947 */ /* 0x000fea0003800000 */
[----:B------:R-:W2:Y:S02]  /*0db0*/  LDG.E R10, desc[UR8][R8.64] ;  /* 0x00000008080a7981 */ /* 0x000ea4000c1e1900 */
[----:B--2---:R-:W-:-:S07]  /*0dc0*/  FADD R3, R3, R10 ;  /* 0x0000000a03037221 */ /* 0x004fce0000000000 */
.L_x_7:
[----:B------:R-:W-:Y:S05]  /*0dd0*/  BSYNC.RECONVERGENT B0 ;  /* 0x0000000000007941 */ /* 0x000fea0003800200 */
.L_x_6:
[----:B------:R-:W-:Y:S05]  /*0de0*/  @!P5 BRA `(.L_x_3) ;  /* 0x000000000024d947 */ /* 0x000fea0003800000 */
[C---:B------:R-:W-:Y:S02]  /*0df0*/  VIADD R10, R11.reuse, 0x1 ;  /* 0x000000010b0a7836 */ /* 0x040fe40000000000 */
[----:B------:R-:W-:-:S03]  /*0e00*/  VIADD R11, R11, 0x2 ;  /* 0x000000020b0b7836 */ /* 0x000fc60000000000 */
[----:B------:R-:W-:Y:S02]  /*0e10*/  ISETP.GE.OR P4, PT, R10, UR11, !P0 ;  /* 0x0000000b0a007c0c */ /* 0x000fe4000c786670 */
[----:B------:R-:W-:-:S04]  /*0e20*/  ISETP.GE.OR P0, PT, R11, UR11, !P0 ;  /* 0x0000000b0b007c0c */ /* 0x000fc8000c706670 */
[----:B------:R-:W-:-:S07]  /*0e30*/  ISETP.EQ.OR P0, PT, R7, 0x2, P0 ;  /* 0x000000020700780c */ /* 0x000fce0000702670 */
[----:B------:R-:W2:Y:S06]  /*0e40*/  @!P4 LDG.E R10, desc[UR8][R8.64+0x4] ;  /* 0x00000408080ac981 */ /* 0x000eac000c1e1900 */
[----:B------:R-:W3:Y:S01]  /*0e50*/  @!P0 LDG.E R12, desc[UR8][R8.64+0x8] ;  /* 0x00000808080c8981 */ /* 0x000ee2000c1e1900 */
[----:B--2---:R-:W-:-:S04]  /*0e60*/  @!P4 FADD R3, R3, R10 ;  /* 0x0000000a0303c221 */ /* 0x004fc80000000000 */
[----:B---3--:R-:W-:-:S07]  /*0e70*/  @!P0 FADD R3, R3, R12 ;  /* 0x0000000c03038221 */ /* 0x008fce0000000000 */
.L_x_3:
[----:B------:R-:W-:Y:S05]  /*0e80*/  @P3 BRA `(.L_x_8) ;  /* 0xfffffff400583947 */ /* 0x000fea000383ffff */
.L_x_0:
[----:B------:R-:W0:Y:S01]  /*0e90*/  LDCU UR4, c[0x0][0x3a0] ;  /* 0x00007400ff0477ac */ /* 0x000e220008000800 */
[----:B------:R-:W-:Y:S01]  /*0ea0*/  BSSY.RECONVERGENT B0, `(.L_x_9) ;  /* 0x000000d000007945 */ /* 0x000fe20003800200 */
[----:B0-----:R-:W-:-:S06]  /*0eb0*/  UIMAD UR4, UR4, UR4, URZ ;  /* 0x00000004040472a4 */ /* 0x001fcc000f8e02ff */
[----:B------:R-:W-:-:S04]  /*0ec0*/  I2FP.F32.U32 R8, UR4 ;  /* 0x0000000400087c45 */ /* 0x000fc80008201000 */
[----:B------:R-:W0:Y:S08]  /*0ed0*/  MUFU.RCP R7, R8 ;  /* 0x0000000800077308 */ /* 0x000e300000001000 */
[----:B------:R-:W1:Y:S01]  /*0ee0*/  FCHK P0, R3, R8 ;  /* 0x0000000803007302 */ /* 0x000e620000000000 */
[----:B0-----:R-:W-:-:S04]  /*0ef0*/  FFMA R0, -R8, R7, 1 ;  /* 0x3f80000008007423 */ /* 0x001fc80000000107 */
[----:B------:R-:W-:-:S04]  /*0f00*/  FFMA R0, R7, R0, R7 ;  /* 0x0000000007007223 */ /* 0x000fc80000000007 */
[----:B------:R-:W-:-:S04]  /*0f10*/  FFMA R7, R0, R3, RZ ;  /* 0x0000000300077223 */ /* 0x000fc800000000ff */
[----:B------:R-:W-:-:S04]  /*0f20*/  FFMA R6, -R8, R7, R3 ;  /* 0x0000000708067223 */ /* 0x000fc80000000103 */
[----:B------:R-:W-:Y:S01]  /*0f30*/  FFMA R0, R0, R6, R7 ;  /* 0x0000000600007223 */ /* 0x000fe20000000007 */
[----:B-1----:R-:W-:Y:S06]  /*0f40*/  @!P0 BRA `(.L_x_10) ;  /* 0x0000000000088947 */ /* 0x002fec0003800000 */
[----:B------:R-:W-:-:S07]  /*0f50*/  MOV R6, 0xf70 ;  /* 0x00000f7000067802 */ /* 0x000fce0000000f00 */
[----:B------:R-:W-:Y:S05]  /*0f60*/  CALL.REL.NOINC `($__internal_0_$__cuda_sm3x_div_rn_noftz_f32_slowpath) ;  /* 0x0000000400747944 */ /* 0x000fea0003c00000 */
.L_x_10:
[----:B------:R-:W-:Y:S05]  /*0f70*/  BSYNC.RECONVERGENT B0 ;  /* 0x0000000000007941 */ /* 0x000fea0003800200 */
.L_x_9:
[----:B------:R-:W0:Y:S01]  /*0f80*/  LDC R3, c[0x0][0x3a4] ;  /* 0x0000e900ff037b82 */ /* 0x000e220000000800 */
[----:B------:R-:W1:Y:S01]  /*0f90*/  LDCU UR4, c[0x0][0x394] ;  /* 0x00007280ff0477ac */ /* 0x000e620008000800 */
[----:B------:R-:W2:Y:S01]  /*0fa0*/  LDCU UR5, c[0x0][0x398] ;  /* 0x00007300ff0577ac */ /* 0x000ea20008000800 */
[----:B-1----:R-:W-:Y:S01]  /*0fb0*/  IMAD R4, R4, UR4, RZ ;  /* 0x0000000404047c24 */ /* 0x002fe2000f8e02ff */
[----:B------:R-:W1:Y:S03]  /*0fc0*/  LDCU UR4, c[0x0][0x39c] ;  /* 0x00007380ff0477ac */ /* 0x000e660008000800 */
[----:B--2---:R-:W-:Y:S01]  /*0fd0*/  IMAD R4, R4, UR5, RZ ;  /* 0x0000000504047c24 */ /* 0x004fe2000f8e02ff */
[----:B0-----:R-:W-:Y:S01]  /*0fe0*/  IABS R6, R3 ;  /* 0x0000000300067213 */ /* 0x001fe20000000000 */
[----:B------:R-:W-:-:S03]  /*0ff0*/  IMAD R10, R5, UR5, RZ ;  /* 0x00000005050a7c24 */ /* 0x000fc6000f8e02ff */
[----:B------:R-:W0:Y:S02]  /*1000*/  I2F.RP R7, R6 ;  /* 0x0000000600077306 */ /* 0x000e240000209400 */
[----:B------:R-:W-:Y:S02]  /*1010*/  IABS R12, R10 ;  /* 0x0000000a000c7213 */ /* 0x000fe40000000000 */
[----:B------:R-:W-:-:S04]  /*1020*/  LOP3.LUT R10, R10, R3, RZ, 0x3c, !PT ;  /* 0x000000030a0a7212 */ /* 0x000fc800078e3cff */
[----:B------:R-:W-:Y:S01]  /*1030*/  ISETP.GE.AND P5, PT, R10, RZ, PT ;  /* 0x000000ff0a00720c */ /* 0x000fe20003fa6270 */
[----:B-1----:R-:W-:Y:S01]  /*1040*/  IMAD R10, R2, UR4, RZ ;  /* 0x00000004020a7c24 */ /* 0x002fe2000f8e02ff */
[----:B0-----:R-:W0:Y:S02]  /*1050*/  MUFU.RCP R7, R7 ;  /* 0x0000000700077308 */ /* 0x001e240000001000 */
[----:B0-----:R-:W-:Y:S01]  /*1060*/  VIADD R8, R7, 0xffffffe ;  /* 0x0ffffffe07087836 */ /* 0x001fe20000000000 */
[----:B------:R-:W-:Y:S02]  /*1070*/  IABS R7, R4 ;  /* 0x0000000400077213 */ /* 0x000fe40000000000 */
[----:B------:R-:W-:-:S03]  /*1080*/  LOP3.LUT R4, R4, R3, RZ, 0x3c, !PT ;  /* 0x0000000304047212 */ /* 0x000fc600078e3cff */
[----:B------:R0:W1:Y:S01]  /*1090*/  F2I.FTZ.U32.TRUNC.NTZ R9, R8 ;  /* 0x0000000800097305 */ /* 0x000062000021f000 */
[----:B------:R-:W-:Y:S02]  /*10a0*/  ISETP.GE.AND P3, PT, R4, RZ, PT ;  /* 0x000000ff0400720c */ /* 0x000fe40003f66270 */
[----:B------:R-:W-:Y:S01]  /*10b0*/  LOP3.LUT R4, RZ, R3, RZ, 0x33, !PT ;  /* 0x00000003ff047212 */ /* 0x000fe200078e33ff */
[----:B0-----:R-:W-:Y:S02]  /*10c0*/  HFMA2 R8, -RZ, RZ, 0, 0 ;  /* 0x00000000ff087431 */ /* 0x001fe400000001ff */
[----:B-1----:R-:W-:-:S04]  /*10d0*/  IMAD.MOV R11, RZ, RZ, -R9 ;  /* 0x000000ffff0b7224 */ /* 0x002fc800078e0a09 */
[----:B------:R-:W-:-:S04]  /*10e0*/  IMAD R5, R11, R6, RZ ;  /* 0x000000060b057224 */ /* 0x000fc800078e02ff */
[----:B------:R-:W-:-:S04]  /*10f0*/  IMAD.HI.U32 R5, R9, R5, R8 ;  /* 0x0000000509057227 */ /* 0x000fc800078e0008 */
[----:B------:R-:W-:Y:S02]  /*1100*/  IMAD.MOV.U32 R9, RZ, RZ, R7 ;  /* 0x000000ffff097224 */ /* 0x000fe400078e0007 */
[----:B------:R-:W-:-:S04]  /*1110*/  IMAD.HI.U32 R8, R5, R12, RZ ;  /* 0x0000000c05087227 */ /* 0x000fc800078e00ff */
[----:B------:R-:W-:-:S04]  /*1120*/  IMAD.HI.U32 R7, R5, R9, RZ ;  /* 0x0000000905077227 */ /* 0x000fc800078e00ff */
[----:B------:R-:W-:Y:S02]  /*1130*/  IMAD.MOV R11, RZ, RZ, -R7 ;  /* 0x000000ffff0b7224 */ /* 0x000fe400078e0a07 */
[----:B------:R-:W-:Y:S02]  /*1140*/  IMAD.MOV R13, RZ, RZ, -R8 ;  /* 0x000000ffff0d7224 */ /* 0x000fe400078e0a08 */
[C---:B------:R-:W-:Y:S02]  /*1150*/  IMAD R9, R6.reuse, R11, R9 ;  /* 0x0000000b06097224 */ /* 0x040fe400078e0209 */
[C---:B------:R-:W-:Y:S01]  /*1160*/  IMAD R11, R6.reuse, R13, R12 ;  /* 0x0000000d060b7224 */ /* 0x040fe200078e020c */
[----:B------:R-:W-:Y:S02]  /*1170*/  IABS R13, R10 ;  /* 0x0000000a000d7213 */ /* 0x000fe40000000000 */
[C---:B------:R-:W-:Y:S02]  /*1180*/  ISETP.GT.U32.AND P2, PT, R6.reuse, R9, PT ;  /* 0x000000090600720c */ /* 0x040fe40003f44070 */
[----:B------:R-:W-:Y:S01]  /*1190*/  ISETP.GT.U32.AND P4, PT, R6, R11, PT ;  /* 0x0000000b0600720c */ /* 0x000fe20003f84070 */
[----:B------:R-:W-:Y:S01]  /*11a0*/  IMAD.HI.U32 R12, R5, R13, RZ ;  /* 0x0000000d050c7227 */ /* 0x000fe200078e00ff */
[----:B------:R-:W-:-:S03]  /*11b0*/  LOP3.LUT R10, R10, R3, RZ, 0x3c, !PT ;  /* 0x000000030a0a7212 */ /* 0x000fc600078e3cff */
[----:B------:R-:W-:-:S04]  /*11c0*/  IMAD.MOV R16, RZ, RZ, -R12 ;  /* 0x000000ffff107224 */ /* 0x000fc800078e0a0c */
[----:B------:R-:W-:Y:S02]  /*11d0*/  IMAD R13, R6, R16, R13 ;  /* 0x00000010060d7224 */ /* 0x000fe400078e020d */
[----:B------:R-:W-:Y:S02]  /*11e0*/  @!P2 IMAD.IADD R9, R9, 0x1, -R6 ;  /* 0x000000010909a824 */ /* 0x000fe400078e0a06 */
[-C--:B------:R-:W-:Y:S01]  /*11f0*/  @!P4 IADD3 R11, PT, PT, R11, -R6.reuse, RZ ;  /* 0x800000060b0bc210 */ /* 0x080fe20007ffe0ff */
[----:B------:R-:W-:Y:S02]  /*1200*/  @!P2 VIADD R7, R7, 0x1 ;  /* 0x000000010707a836 */ /* 0x000fe40000000000 */
[-C--:B------:R-:W-:Y:S01]  /*1210*/  ISETP.GE.U32.AND P0, PT, R9, R6.reuse, PT ;  /* 0x000000060900720c */ /* 0x080fe20003f06070 */
[----:B------:R-:W-:Y:S01]  /*1220*/  @!P4 VIADD R8, R8, 0x1 ;  /* 0x000000010808c836 */ /* 0x000fe20000000000 */
[----:B------:R-:W-:-:S11]  /*1230*/  ISETP.GE.U32.AND P1, PT, R11, R6, PT ;  /* 0x000000060b00720c */ /* 0x000fd60003f26070 */
[----:B------:R-:W-:Y:S01]  /*1240*/  @P0 VIADD R7, R7, 0x1 ;  /* 0x0000000107070836 */ /* 0x000fe20000000000 */
[----:B------:R-:W-:Y:S02]  /*1250*/  ISETP.NE.AND P0, PT, R3, RZ, PT ;  /* 0x000000ff0300720c */ /* 0x000fe40003f05270 */
[----:B------:R-:W-:Y:S01]  /*1260*/  @P1 IADD3 R8, PT, PT, R8, 0x1, RZ ;  /* 0x0000000108081810 */ /* 0x000fe20007ffe0ff */
[----:B------:R-:W-:-:S04]  /*1270*/  @!P3 IMAD.MOV R7, RZ, RZ, -R7 ;  /* 0x000000ffff07b224 */ /* 0x000fc800078e0a07 */
[----:B------:R-:W-:Y:S01]  /*1280*/  @!P5 IMAD.MOV R8, RZ, RZ, -R8 ;  /* 0x000000ffff08d224 */ /* 0x000fe200078e0a08 */
[----:B------:R-:W-:Y:S02]  /*1290*/  SEL R7, R4, R7, !P0 ;  /* 0x0000000704077207 */ /* 0x000fe40004000000 */
[----:B------:R-:W-:Y:S02]  /*12a0*/  ISETP.GT.U32.AND P5, PT, R6, R13, PT ;  /* 0x0000000d0600720c */ /* 0x000fe40003fa4070 */
[----:B------:R-:W-:Y:S01]  /*12b0*/  SEL R8, R4, R8, !P0 ;  /* 0x0000000804087207 */ /* 0x000fe20004000000 */
[----:B------:R-:W-:-:S04]  /*12c0*/  IMAD R2, R7, UR4, RZ ;  /* 0x0000000407027c24 */ /* 0x000fc8000f8e02ff */
[----:B------:R-:W-:Y:S01]  /*12d0*/  IMAD R8, R8, UR4, RZ ;  /* 0x0000000408087c24 */ /* 0x000fe2000f8e02ff */
[----:B------:R-:W-:Y:S02]  /*12e0*/  IABS R11, R2 ;  /* 0x00000002000b7213 */ /* 0x000fe40000000000 */
[----:B------:R-:W-:Y:S02]  /*12f0*/  LOP3.LUT R2, R2, R3, RZ, 0x3c, !PT ;  /* 0x0000000302027212 */ /* 0x000fe400078e3cff */
[----:B------:R-:W-:Y:S01]  /*1300*/  IABS R14, R8 ;  /* 0x00000008000e7213 */ /* 0x000fe20000000000 */
[----:B------:R-:W-:Y:S01]  /*1310*/  IMAD.HI.U32 R7, R5, R11, RZ ;  /* 0x0000000b05077227 */ /* 0x000fe200078e00ff */
[----:B------:R-:W-:-:S03]  /*1320*/  LOP3.LUT R3, R8, R3, RZ, 0x3c, !PT ;  /* 0x0000000308037212 */ /* 0x000fc600078e3cff */
[----:B------:R-:W-:Y:S01]  /*1330*/  IMAD.HI.U32 R9, R5, R14, RZ ;  /* 0x0000000e05097227 */ /* 0x000fe200078e00ff */
[----:B------:R-:W-:-:S03]  /*1340*/  IADD3 R5, PT, PT, -R7, RZ, RZ ;  /* 0x000000ff07057210 */ /* 0x000fc60007ffe1ff */
[----:B------:R-:W-:Y:S02]  /*1350*/  IMAD.MOV R15, RZ, RZ, -R9 ;  /* 0x000000ffff0f7224 */ /* 0x000fe400078e0a09 */
[C---:B------:R-:W-:Y:S02]  /*1360*/  IMAD R5, R6.reuse, R5, R11 ;  /* 0x0000000506057224 */ /* 0x040fe400078e020b */
[C---:B------:R-:W-:Y:S02]  /*1370*/  IMAD R11, R6.reuse, R15, R14 ;  /* 0x0000000f060b7224 */ /* 0x040fe400078e020e */
[----:B------:R-:W-:Y:S01]  /*1380*/  @!P5 IMAD.IADD R13, R13, 0x1, -R6 ;  /* 0x000000010d0dd824 */ /* 0x000fe200078e0a06 */
[----:B------:R-:W-:Y:S01]  /*1390*/  ISETP.GT.U32.AND P2, PT, R6, R5, PT ;  /* 0x000000050600720c */ /* 0x000fe20003f44070 */
[----:B------:R-:W-:Y:S01]  /*13a0*/  @!P5 VIADD R12, R12, 0x1 ;  /* 0x000000010c0cd836 */ /* 0x000fe20000000000 */
[----:B------:R-:W-:Y:S02]  /*13b0*/  ISETP.GT.U32.AND P6, PT, R6, R11, PT ;  /* 0x0000000b0600720c */ /* 0x000fe40003fc4070 */
[----:B------:R-:W-:-:S02]  /*13c0*/  ISETP.GE.U32.AND P1, PT, R13, R6, PT ;  /* 0x000000060d00720c */ /* 0x000fc40003f26070 */
[----:B------:R-:W-:-:S07]  /*13d0*/  ISETP.GE.AND P5, PT, R3, RZ, PT ;  /* 0x000000ff0300720c */ /* 0x000fce0003fa6270 */
[----:B------:R-:W-:Y:S02]  /*13e0*/  @!P2 IMAD.IADD R5, R5, 0x1, -R6 ;  /* 0x000000010505a824 */ /* 0x000fe400078e0a06 */
[-C--:B------:R-:W-:Y:S01]  /*13f0*/  @!P6 IADD3 R11, PT, PT, R11, -R6.reuse, RZ ;  /* 0x800000060b0be210 */ /* 0x080fe20007ffe0ff */
[----:B------:R-:W-:Y:S01]  /*1400*/  @!P2 VIADD R7, R7, 0x1 ;  /* 0x000000010707a836 */ /* 0x000fe20000000000 */
[----:B------:R-:W-:Y:S01]  /*1410*/  ISETP.GE.AND P2, PT, R10, RZ, PT ;  /* 0x000000ff0a00720c */ /* 0x000fe20003f46270 */
[----:B------:R-:W-:Y:S01]  /*1420*/  @!P6 VIADD R9, R9, 0x1 ;  /* 0x000000010909e836 */ /* 0x000fe20000000000 */
[-C--:B------:R-:W-:Y:S02]  /*1430*/  ISETP.GE.U32.AND P4, PT, R5, R6.reuse, PT ;  /* 0x000000060500720c */ /* 0x080fe40003f86070 */
[----:B------:R-:W-:Y:S02]  /*1440*/  ISETP.GE.U32.AND P3, PT, R11, R6, PT ;  /* 0x000000060b00720c */ /* 0x000fe40003f66070 */
[----:B------:R-:W-:-:S02]  /*1450*/  ISETP.GE.AND P6, PT, R2, RZ, PT ;  /* 0x000000ff0200720c */ /* 0x000fc40003fc6270 */
[----:B------:R-:W0:Y:S01]  /*1460*/  LDC.64 R2, c[0x0][0x388] ;  /* 0x0000e200ff027b82 */ /* 0x000e220000000a00 */
[----:B------:R-:W-:-:S05]  /*1470*/  @P1 IADD3 R12, PT, PT, R12, 0x1, RZ ;  /* 0x000000010c0c1810 */ /* 0x000fca0007ffe0ff */
[----:B------:R-:W-:Y:S02]  /*1480*/  @!P2 IMAD.MOV R12, RZ, RZ, -R12 ;  /* 0x000000ffff0ca224 */ /* 0x000fe400078e0a0c */
[----:B------:R-:W-:Y:S02]  /*1490*/  @P4 VIADD R7, R7, 0x1 ;  /* 0x0000000107074836 */ /* 0x000fe40000000000 */
[----:B------:R-:W-:Y:S01]  /*14a0*/  @P3 VIADD R9, R9, 0x1 ;  /* 0x0000000109093836 */ /* 0x000fe20000000000 */
[----:B------:R-:W-:Y:S02]  /*14b0*/  SEL R12, R4, R12, !P0 ;  /* 0x0000000c040c7207 */ /* 0x000fe40004000000 */
[----:B------:R-:W-:Y:S01]  /*14c0*/  @!P6 IADD3 R7, PT, PT, -R7, RZ, RZ ;  /* 0x000000ff0707e210 */ /* 0x000fe20007ffe1ff */
[----:B------:R-:W-:-:S03]  /*14d0*/  @!P5 IMAD.MOV R9, RZ, RZ, -R9 ;  /* 0x000000ffff09d224 */ /* 0x000fc600078e0a09 */
[C---:B------:R-:W-:Y:S02]  /*14e0*/  SEL R5, R4.reuse, R7, !P0 ;  /* 0x0000000704057207 */ /* 0x040fe40004000000 */
[----:B------:R-:W-:-:S04]  /*14f0*/  SEL R4, R4, R9, !P0 ;  /* 0x0000000904047207 */ /* 0x000fc80004000000 */
[----:B------:R-:W-:-:S05]  /*1500*/  IADD3 R5, PT, PT, R12, R4, R5 ;  /* 0x000000040c057210 */ /* 0x000fca0007ffe005 */
[----:B0-----:R-:W-:-:S05]  /*1510*/  IMAD.WIDE R2, R5, 0x4, R2 ;  /* 0x0000000405027825 */ /* 0x001fca00078e0202 */
[----:B------:R-:W-:Y:S01]  /*1520*/  STG.E desc[UR8][R2.64], R0 ;  /* 0x0000000002007986 */ /* 0x000fe2000c101908 */
[----:B------:R-:W-:Y:S05]  /*1530*/  EXIT ;  /* 0x000000000000794d */ /* 0x000fea0003800000 */
        .weak           $__internal_0_$__cuda_sm3x_div_rn_noftz_f32_slowpath
        .type           $__internal_0_$__cuda_sm3x_div_rn_noftz_f32_slowpath,@function
        .size           $__internal_0_$__cuda_sm3x_div_rn_noftz_f32_slowpath,(.L_x_34 - $__internal_0_$__cuda_sm3x_div_rn_noftz_f32_slowpath)
$__internal_0_$__cuda_sm3x_div_rn_noftz_f32_slowpath:
[----:B------:R-:W-:Y:S01]  /*1540*/  SHF.R.U32.HI R7, RZ, 0x17, R8 ;  /* 0x00000017ff077819 */ /* 0x000fe20000011608 */
[----:B------:R-:W-:Y:S01]  /*1550*/  BSSY.RECONVERGENT B1, `(.L_x_11) ;  /* 0x0000063000017945 */ /* 0x000fe20003800200 */
[----:B------:R-:W-:Y:S02]  /*1560*/  SHF.R.U32.HI R0, RZ, 0x17, R3 ;  /* 0x00000017ff007819 */ /* 0x000fe40000011603 */
[----:B------:R-:W-:Y:S02]  /*1570*/  LOP3.LUT R7, R7, 0xff, RZ, 0xc0, !PT ;  /* 0x000000ff07077812 */ /* 0x000fe400078ec0ff */
[----:B------:R-:W-:-:S03]  /*1580*/  LOP3.LUT R12, R0, 0xff, RZ, 0xc0, !PT ;  /* 0x000000ff000c7812 */ /* 0x000fc600078ec0ff */
[----:B------:R-:W-:Y:S02]  /*1590*/  VIADD R10, R7, 0xffffffff ;  /* 0xffffffff070a7836 */ /* 0x000fe40000000000 */
[----:B------:R-:W-:-:S03]  /*15a0*/  VIADD R11, R12, 0xffffffff ;  /* 0xffffffff0c0b7836 */ /* 0x000fc60000000000 */
[----:B------:R-:W-:-:S04]  /*15b0*/  ISETP.GT.U32.AND P0, PT, R10, 0xfd, PT ;  /* 0x000000fd0a00780c */ /* 0x000fc80003f04070 */
[----:B------:R-:W-:-:S13]  /*15c0*/  ISETP.GT.U32.OR P0, PT, R11, 0xfd, P0 ;  /* 0x000000fd0b00780c */ /* 0x000fda0000704470 */
[----:B------:R-:W-:Y:S01]  /*15d0*/  @!P0 MOV R9, RZ ;  /* 0x000000ff00098202 */ /* 0x000fe20000000f00 */
[----:B------:R-:W-:Y:S06]  /*15e0*/  @!P0 BRA `(.L_x_12) ;  /* 0x0000000000608947 */ /* 0x000fec0003800000 */
[----:B------:R-:W-:Y:S01]  /*15f0*/  FSETP.GTU.FTZ.AND P0, PT, |R3|, +INF , PT ;  /* 0x7f8000000300780b */ /* 0x000fe20003f1c200 */
[----:B------:R-:W-:Y:S01]  /*1600*/  IMAD.MOV.U32 R0, RZ, RZ, R8 ;  /* 0x000000ffff007224 */ /* 0x000fe200078e0008 */
[----:B------:R-:W-:-:S04]  /*1610*/  FSETP.GTU.FTZ.AND P1, PT, |R8|, +INF , PT ;  /* 0x7f8000000800780b */ /* 0x000fc80003f3c200 */
[----:B------:R-:W-:-:S13]  /*1620*/  PLOP3.LUT P0, PT, P0, P1, PT, 0xf8, 0x8f ;  /* 0x00000000008f781c */ /* 0x000fda0000703f70 */
[----:B------:R-:W-:Y:S05]  /*1630*/  @P0 BRA `(.L_x_13) ;  /* 0x00000004004c0947 */ /* 0x000fea0003800000 */
[----:B------:R-:W-:-:S13]  /*1640*/  LOP3.LUT P0, RZ, R8, 0x7fffffff, R3, 0xc8, !PT ;  /* 0x7fffffff08ff7812 */ /* 0x000fda000780c803 */
[----:B------:R-:W-:Y:S05]  /*1650*/  @!P0 BRA `(.L_x_14) ;  /* 0x00000004003c8947 */ /* 0x000fea0003800000 */
[C---:B------:R-:W-:Y:S02]  /*1660*/  FSETP.NEU.FTZ.AND P1, PT, |R3|.reuse, +INF , PT ;  /* 0x7f8000000300780b */ /* 0x040fe40003f3d200 */
[----:B------:R-:W-:Y:S02]  /*1670*/  FSETP.NEU.FTZ.AND P0, PT, |R0|, +INF , PT ;  /* 0x7f8000000000780b */ /* 0x000fe40003f1d200 */
[----:B------:R-:W-:-:S11]  /*1680*/  FSETP.NEU.FTZ.AND P2, PT, |R3|, +INF , PT ;  /* 0x7f8000000300780b */ /* 0x000fd60003f5d200 */
[----:B------:R-:W-:Y:S05]  /*1690*/  @!P0 BRA !P1, `(.L_x_14) ;  /* 0x00000004002c8947 */ /* 0x000fea0004800000 */
[----:B------:R-:W-:-:S04]  /*16a0*/  LOP3.LUT P1, RZ, R3, 0x7fffffff, RZ, 0xc0, !PT ;  /* 0x7fffffff03ff7812 */ /* 0x000fc8000782c0ff */
[----:B------:R-:W-:-:S13]  /*16b0*/  PLOP3.LUT P0, PT, P0, P1, PT, 0x2f, 0xf2 ;  /* 0x0000000000f2781c */ /* 0x000fda0000702577 */
[----:B------:R-:W-:Y:S05]  /*16c0*/  @P0 BRA `(.L_x_15) ;  /* 0x0000000400180947 */ /* 0x000fea0003800000 */
[----:B------:R-:W-:-:S04]  /*16d0*/  LOP3.LUT P0, RZ, R8, 0x7fffffff, RZ, 0xc0, !PT ;  /* 0x7fffffff08ff7812 */ /* 0x000fc8000780c0ff */
[----:B------:R-:W-:-:S13]  /*16e0*/  PLOP3.LUT P0, PT, P2, P0, PT, 0x2f, 0xf2 ;  /* 0x0000000000f2781c */ /* 0x000fda0001700577 */
[----:B------:R-:W-:Y:S05]  /*16f0*/  @P0 BRA `(.L_x_16) ;  /* 0x0000000400000947 */ /* 0x000fea0003800000 */
[----:B------:R-:W-:Y:S02]  /*1700*/  ISETP.GE.AND P0, PT, R11, RZ, PT ;  /* 0x000000ff0b00720c */ /* 0x000fe40003f06270 */
[----:B------:R-:W-:-:S11]  /*1710*/  ISETP.GE.AND P1, PT, R10, RZ, PT ;  /* 0x000000ff0a00720c */ /* 0x000fd60003f26270 */
[----:B------:R-:W-:Y:S02]  /*1720*/  @P0 IMAD.MOV.U32 R9, RZ, RZ, RZ ;  /* 0x000000ffff090224 */ /* 0x000fe400078e00ff */
[----:B------:R-:W-:Y:S01]  /*1730*/  @!P0 FFMA R3, R3, 1.84467440737095516160e+19, RZ ;  /* 0x5f80000003038823 */ /* 0x000fe200000000ff */
[----:B------:R-:W-:Y:S02]  /*1740*/  @!P0 IMAD.MOV.U32 R9, RZ, RZ, -0x40 ;  /* 0xffffffc0ff098424 */ /* 0x000fe400078e00ff */
[----:B------:R-:W-:-:S03]  /*1750*/  @!P1 FFMA R8, R0, 1.84467440737095516160e+19, RZ ;  /* 0x5f80000000089823 */ /* 0x000fc600000000ff */
[----:B------:R-:W-:-:S07]  /*1760*/  @!P1 IADD3 R9, PT, PT, R9, 0x40, RZ ;  /* 0x0000004009099810 */ /* 0x000fce0007ffe0ff */
.L_x_12:
[----:B------:R-:W-:Y:S01]  /*1770*/  LEA R11, R7, 0xc0800000, 0x17 ;  /* 0xc0800000070b7811 */ /* 0x000fe200078eb8ff */
[----:B------:R-:W-:Y:S04]  /*1780*/  BSSY.RECONVERGENT B2, `(.L_x_17) ;  /* 0x0000036000027945 */ /* 0x000fe80003800200 */
[----:B------:R-:W-:Y:S02]  /*1790*/  IMAD.IADD R11, R8, 0x1, -R11 ;  /* 0x00000001080b7824 */ /* 0x000fe400078e0a0b */
[----:B------:R-:W-:Y:S02]  /*17a0*/  VIADD R8, R12, 0xffffff81 ;  /* 0xffffff810c087836 */ /* 0x000fe40000000000 */
[----:B------:R-:W0:Y:S01]  /*17b0*/  MUFU.RCP R10, R11 ;  /* 0x0000000b000a7308 */ /* 0x000e220000001000 */
[----:B------:R-:W-:Y:S01]  /*17c0*/  FADD.FTZ R13, -R11, -RZ ;  /* 0x800000ff0b0d7221 */ /* 0x000fe20000010100 */
[C---:B------:R-:W-:Y:S01]  /*17d0*/  IMAD R0, R8.reuse, -0x800000, R3 ;  /* 0xff80000008007824 */ /* 0x040fe200078e0203 */
[----:B------:R-:W-:-:S05]  /*17e0*/  IADD3 R8, PT, PT, R8, 0x7f, -R7 ;  /* 0x0000007f08087810 */ /* 0x000fca0007ffe807 */
[----:B------:R-:W-:Y:S02]  /*17f0*/  IMAD.IADD R8, R8, 0x1, R9 ;  /* 0x0000000108087824 */ /* 0x000fe400078e0209 */
[----:B0-----:R-:W-:-:S04]  /*1800*/  FFMA R15, R10, R13, 1 ;  /* 0x3f8000000a0f7423 */ /* 0x001fc8000000000d */
[----:B------:R-:W-:-:S04]  /*1810*/  FFMA R12, R10, R15, R10 ;  /* 0x0000000f0a0c7223 */ /* 0x000fc8000000000a */
[----:B------:R-:W-:-:S04]  /*1820*/  FFMA R3, R0, R12, RZ ;  /* 0x0000000c00037223 */ /* 0x000fc800000000ff */
[----:B------:R-:W-:-:S04]  /*1830*/  FFMA R10, R13, R3, R0 ;  /* 0x000000030d0a7223 */ /* 0x000fc80000000000 */
[----:B------:R-:W-:-:S04]  /*1840*/  FFMA R15, R12, R10, R3 ;  /* 0x0000000a0c0f7223 */ /* 0x000fc80000000003 */
[----:B------:R-:W-:-:S04]  /*1850*/  FFMA R10, R13, R15, R0 ;  /* 0x0000000f0d0a7223 */ /* 0x000fc80000000000 */
[----:B------:R-:W-:-:S05]  /*1860*/  FFMA R0, R12, R10, R15 ;  /* 0x0000000a0c007223 */ /* 0x000fca000000000f */
[----:B------:R-:W-:-:S04]  /*1870*/  SHF.R.U32.HI R3, RZ, 0x17, R0 ;  /* 0x00000017ff037819 */ /* 0x000fc80000011600 */
[----:B------:R-:W-:-:S04]  /*1880*/  LOP3.LUT R3, R3, 0xff, RZ, 0xc0, !PT ;  /* 0x000000ff03037812 */ /* 0x000fc800078ec0ff */
[----:B------:R-:W-:-:S05]  /*1890*/  IADD3 R9, PT, PT, R3, R8, RZ ;  /* 0x0000000803097210 */ /* 0x000fca0007ffe0ff */
[----:B------:R-:W-:-:S05]  /*18a0*/  VIADD R3, R9, 0xffffffff ;  /* 0xffffffff09037836 */ /* 0x000fca0000000000 */
[----:B------:R-:W-:-:S13]  /*18b0*/  ISETP.GE.U32.AND P0, PT, R3, 0xfe, PT ;  /* 0x000000fe0300780c */ /* 0x000fda0003f06070 */
[----:B------:R-:W-:Y:S05]  /*18c0*/  @!P0 BRA `(.L_x_18) ;  /* 0x0000000000808947 */ /* 0x000fea0003800000 */
[----:B------:R-:W-:-:S13]  /*18d0*/  ISETP.GT.AND P0, PT, R9, 0xfe, PT ;  /* 0x000000fe0900780c */ /* 0x000fda0003f04270 */
[----:B------:R-:W-:Y:S05]  /*18e0*/  @P0 BRA `(.L_x_19) ;  /* 0x00000000006c0947 */ /* 0x000fea0003800000 */
[----:B------:R-:W-:-:S13]  /*18f0*/  ISETP.GE.AND P0, PT, R9, 0x1, PT ;  /* 0x000000010900780c */ /* 0x000fda0003f06270 */
[----:B------:R-:W-:Y:S05]  /*1900*/  @P0 BRA `(.L_x_20) ;  /* 0x0000000000740947 */ /* 0x000fea0003800000 */
[----:B------:R-:W-:Y:S02]  /*1910*/  ISETP.GE.AND P0, PT, R9, -0x18, PT ;  /* 0xffffffe80900780c */ /* 0x000fe40003f06270 */
[----:B------:R-:W-:-:S11]  /*1920*/  LOP3.LUT R0, R0, 0x80000000, RZ, 0xc0, !PT ;  /* 0x8000000000007812 */ /* 0x000fd600078ec0ff */
[----:B------:R-:W-:Y:S05]  /*1930*/  @!P0 BRA `(.L_x_20) ;  /* 0x0000000000688947 */ /* 0x000fea0003800000 */
[CCC-:B------:R-:W-:Y:S01]  /*1940*/  FFMA.RZ R3, R12.reuse, R10.reuse, R15.reuse ;  /* 0x0000000a0c037223 */ /* 0x1c0fe2000000c00f */
[CCC-:B------:R-:W-:Y:S01]  /*1950*/  FFMA.RM R8, R12.reuse, R10.reuse, R15.reuse ;  /* 0x0000000a0c087223 */ /* 0x1c0fe2000000400f */
[C---:B------:R-:W-:Y:S02]  /*1960*/  ISETP.NE.AND P2, PT, R9.reuse, RZ, PT ;  /* 0x000000ff0900720c */ /* 0x040fe40003f45270 */
[----:B------:R-:W-:Y:S02]  /*1970*/  ISETP.NE.AND P1, PT, R9, RZ, PT ;  /* 0x000000ff0900720c */ /* 0x000fe40003f25270 */
[----:B------:R-:W-:Y:S01]  /*1980*/  LOP3.LUT R7, R3, 0x7fffff, RZ, 0xc0, !PT ;  /* 0x007fffff03077812 */ /* 0x000fe200078ec0ff */
[----:B------:R-:W-:Y:S01]  /*1990*/  FFMA.RP R3, R12, R10, R15 ;  /* 0x0000000a0c037223 */ /* 0x000fe2000000800f */
[----:B------:R-:W-:Y:S02]  /*19a0*/  VIADD R10, R9, 0x20 ;  /* 0x00000020090a7836 */ /* 0x000fe40000000000 */
[----:B------:R-:W-:Y:S01]  /*19b0*/  LOP3.LUT R7, R7, 0x800000, RZ, 0xfc, !PT ;  /* 0x0080000007077812 */ /* 0x000fe200078efcff */
[----:B------:R-:W-:Y:S01]  /*19c0*/  IMAD.MOV R9, RZ, RZ, -R9 ;  /* 0x000000ffff097224 */ /* 0x000fe200078e0a09 */
[----:B------:R-:W-:-:S02]  /*19d0*/  FSETP.NEU.FTZ.AND P0, PT, R3, R8, PT ;  /* 0x000000080300720b */ /* 0x000fc40003f1d000 */
[----:B------:R-:W-:Y:S02]  /*19e0*/  SHF.L.U32 R10, R7, R10, RZ ;  /* 0x0000000a070a7219 */ /* 0x000fe400000006ff */
[----:B------:R-:W-:Y:S02]  /*19f0*/  SEL R8, R9, RZ, P2 ;  /* 0x000000ff09087207 */ /* 0x000fe40001000000 */
[----:B------:R-:W-:Y:S02]  /*1a00*/  ISETP.NE.AND P1, PT, R10, RZ, P1 ;  /* 0x000000ff0a00720c */ /* 0x000fe40000f25270 */
[----:B------:R-:W-:Y:S02]  /*1a10*/  SHF.R.U32.HI R8, RZ, R8, R7 ;  /* 0x00000008ff087219 */ /* 0x000fe40000011607 */
[----:B------:R-:W-:Y:S02]  /*1a20*/  PLOP3.LUT P0, PT, P0, P1, PT, 0xf8, 0x8f ;  /* 0x00000000008f781c */ /* 0x000fe40000703f70 */
[----:B------:R-:W-:-:S02]  /*1a30*/  SHF.R.U32.HI R10, RZ, 0x1, R8 ;  /* 0x00000001ff0a7819 */ /* 0x000fc40000011608 */
[----:B------:R-:W-:-:S04]  /*1a40*/  SEL R3, RZ, 0x1, !P0 ;  /* 0x00000001ff037807 */ /* 0x000fc80004000000 */
[----:B------:R-:W-:-:S04]  /*1a50*/  LOP3.LUT R3, R3, 0x1, R10, 0xf8, !PT ;  /* 0x0000000103037812 */ /* 0x000fc800078ef80a */
[----:B------:R-:W-:-:S04]  /*1a60*/  LOP3.LUT R3, R3, R8, RZ, 0xc0, !PT ;  /* 0x0000000803037212 */ /* 0x000fc800078ec0ff */
[----:B------:R-:W-:-:S04]  /*1a70*/  IADD3 R3, PT, PT, R10, R3, RZ ;  /* 0x000000030a037210 */ /* 0x000fc80007ffe0ff */
[----:B------:R-:W-:Y:S01]  /*1a80*/  LOP3.LUT R0, R3, R0, RZ, 0xfc, !PT ;  /* 0x0000000003007212 */ /* 0x000fe200078efcff */
[----:B------:R-:W-:Y:S06]  /*1a90*/  BRA `(.L_x_20) ;  /* 0x0000000000107947 */ /* 0x000fec0003800000 */
.L_x_19:
[----:B------:R-:W-:-:S04]  /*1aa0*/  LOP3.LUT R0, R0, 0x80000000, RZ, 0xc0, !PT ;  /* 0x8000000000007812 */ /* 0x000fc800078ec0ff */
[----:B------:R-:W-:Y:S01]  /*1ab0*/  LOP3.LUT R0, R0, 0x7f800000, RZ, 0xfc, !PT ;  /* 0x7f80000000007812 */ /* 0x000fe200078efcff */
[----:B------:R-:W-:Y:S06]  /*1ac0*/  BRA `(.L_x_20) ;  /* 0x0000000000047947 */ /* 0x000fec0003800000 */
.L_x_18:
[----:B------:R-:W-:-:S07]  /*1ad0*/  IMAD R0, R8, 0x800000, R0 ;  /* 0x0080000008007824 */ /* 0x000fce00078e0200 */
.L_x_20:
[----:B------:R-:W-:Y:S05]  /*1ae0*/  BSYNC.RECONVERGENT B2 ;  /* 0x0000000000027941 */ /* 0x000fea0003800200 */
.L_x_17:
[----:B------:R-:W-:Y:S05]  /*1af0*/  BRA `(.L_x_21) ;  /* 0x0000000000207947 */ /* 0x000fea0003800000 */
.L_x_16:
[----:B------:R-:W-:-:S04]  /*1b00*/  LOP3.LUT R0, R8, 0x80000000, R3, 0x48, !PT ;  /* 0x8000000008007812 */ /* 0x000fc800078e4803 */
[----:B------:R-:W-:Y:S01]  /*1b10*/  LOP3.LUT R0, R0, 0x7f800000, RZ, 0xfc, !PT ;  /* 0x7f80000000007812 */ /* 0x000fe200078efcff */
[----:B------:R-:W-:Y:S06]  /*1b20*/  BRA `(.L_x_21) ;  /* 0x0000000000147947 */ /* 0x000fec0003800000 */
.L_x_15:
[----:B------:R-:W-:Y:S01]  /*1b30*/  LOP3.LUT R0, R8, 0x80000000, R3, 0x48, !PT ;  /* 0x8000000008007812 */ /* 0x000fe200078e4803 */
[----:B------:R-:W-:Y:S06]  /*1b40*/  BRA `(.L_x_21) ;  /* 0x00000000000c7947 */ /* 0x000fec0003800000 */
.L_x_14:
[----:B------:R-:W0:Y:S01]  /*1b50*/  MUFU.RSQ R0, -QNAN ;  /* 0xffc0000000007908 */ /* 0x000e220000001400 */
[----:B------:R-:W-:Y:S05]  /*1b60*/  BRA `(.L_x_21) ;  /* 0x0000000000047947 */ /* 0x000fea0003800000 */
.L_x_13:
[----:B------:R-:W-:-:S07]  /*1b70*/  FADD.FTZ R0, R3, R0 ;  /* 0x0000000003007221 */ /* 0x000fce0000010000 */
.L_x_21:
[----:B------:R-:W-:Y:S05]  /*1b80*/  BSYNC.RECONVERGENT B1 ;  /* 0x0000000000017941 */ /* 0x000fea0003800200 */
.L_x_11:
[----:B------:R-:W-:-:S04]  /*1b90*/  IMAD.MOV.U32 R7, RZ, RZ, 0x0 ;  /* 0x00000000ff077424 */ /* 0x000fc800078e00ff */
[----:B0-----:R-:W-:Y:S05]  /*1ba0*/  RET.REL.NODEC R6 `(_Z17avg_pool2d_kernelPKfPfiiiiii) ;  /* 0xffffffe406147950 */ /* 0x001fea0003c3ffff */
.L_x_22:
[----:B------:R-:W-:-:S00]  /*1bb0*/  BRA `(.L_x_22) ;  /* 0xfffffffc00fc7947 */ /* 0x000fc0000383ffff */
[----:B------:R-:W-:-:S00]  /*1bc0*/  NOP ;  /* 0x0000000000007918 */ /* 0x000fc00000000000 */
        /* <DEDUP_REMOVED lines=11> */
.L_x_34:


//--------------------- .text._Z16bf16_relu_kernelPKfPfi --------------------------
	.section	.text._Z16bf16_relu_kernelPKfPfi,"ax",@progbits
	.align	128
        .global         _Z16bf16_relu_kernelPKfPfi
        .type           _Z16bf16_relu_kernelPKfPfi,@function
        .size           _Z16bf16_relu_kernelPKfPfi,(.L_x_36 - _Z16bf16_relu_kernelPKfPfi)
        .other          _Z16bf16_relu_kernelPKfPfi,@"STO_CUDA_ENTRY STV_DEFAULT"
_Z16bf16_relu_kernelPKfPfi:
.text._Z16bf16_relu_kernelPKfPfi:
[----:B------:R-:W-:Y:S01]  /*0000*/  LDC R1, c[0x0][0x37c] ;  /* 0x0000df00ff017b82 */ /* 0x000fe20000000800 */
[----:B------:R-:W0:Y:S07]  /*0010*/  S2R R0, SR_TID.X ;  /* 0x0000000000007919 */ /* 0x000e2e0000002100 */
[----:B------:R-:W0:Y:S01]  /*0020*/  S2UR UR4, SR_CTAID.X ;  /* 0x00000000000479c3 */ /* 0x000e220000002500 */
[----:B------:R-:W1:Y:S07]  /*0030*/  LDCU UR5, c[0x0][0x390] ;  /* 0x00007200ff0577ac */ /* 0x000e6e0008000800 */
[----:B------:R-:W0:Y:S02]  /*0040*/  LDC R7, c[0x0][0x360] ;  /* 0x0000d800ff077b82 */ /* 0x000e240000000800 */
[----:B0-----:R-:W-:-:S05]  /*0050*/  IMAD R7, R7, UR4, R0 ;  /* 0x0000000407077c24 */ /* 0x001fca000f8e0200 */
[----:B-1----:R-:W-:-:S13]  /*0060*/  ISETP.GE.AND P0, PT, R7, UR5, PT ;  /* 0x0000000507007c0c */ /* 0x002fda000bf06270 */
[----:B------:R-:W-:Y:S05]  /*0070*/  @P0 EXIT ;  /* 0x000000000000094d */ /* 0x000fea0003800000 */
[----:B------:R-:W0:Y:S01]  /*0080*/  LDC.64 R2, c[0x0][0x380] ;  /* 0x0000e000ff027b82 */ /* 0x000e220000000a00 */
[----:B------:R-:W1:Y:S07]  /*0090*/  LDCU.64 UR4, c[0x0][0x358] ;  /* 0x00006b00ff0477ac */ /* 0x000e6e0008000a00 */
[----:B------:R-:W2:Y:S01]  /*00a0*/  LDC.64 R4, c[0x0][0x388] ;  /* 0x0000e200ff047b82 */ /* 0x000ea20000000a00 */
[----:B0-----:R-:W-:-:S06]  /*00b0*/  IMAD.WIDE R2, R7, 0x4, R2 ;  /* 0x0000000407027825 */ /* 0x001fcc00078e0202 */
[----:B-1----:R-:W3:Y:S01]  /*00c0*/  LDG.E R2, desc[UR4][R2.64] ;  /* 0x0000000402027981 */ /* 0x002ee2000c1e1900 */
[----:B--2---:R-:W-:Y:S01]  /*00d0*/  IMAD.WIDE R4, R7, 0x4, R4 ;  /* 0x0000000407047825 */ /* 0x004fe200078e0204 */
[----:B---3--:R-:W-:-:S05]  /*00e0*/  F2FP.BF16.F32.PACK_AB R0, RZ, R2 ;  /* 0x00000002ff00723e */ /* 0x008fca00000010ff */
[----:B------:R-:W-:-:S05]  /*00f0*/  HMNMX2.BF16_V2 R0, R0.H0_H0, RZ.H0_H0, !PT ;  /* 0x200000ff00007240 */ /* 0x000fca0007a00800 */
[----:B------:R-:W-:-:S05]  /*0100*/  SHF.L.U32 R7, R0, 0x10, RZ ;  /* 0x0000001000077819 */ /* 0x000fca00000006ff */
[----:B------:R-:W-:Y:S01]  /*0110*/  STG.E desc[UR4][R4.64], R7 ;  /* 0x0000000704007986 */ /* 0x000fe2000c101904 */
[----:B------:R-:W-:Y:S05]  /*0120*/  EXIT ;  /* 0x000000000000794d */ /* 0x000fea0003800000 */
.L_x_23:
        /* <DEDUP_REMOVED lines=13> */
.L_x_36:


//--------------------- .text._Z25lightweight_conv2d_kernelPKfS0_Pfiiiiiii --------------------------
	.section	.text._Z25lightweight_conv2d_kernelPKfS0_Pfiiiiiii,"ax",@progbits
	.align	128
        .global         _Z25lightweight_conv2d_kernelPKfS0_Pfiiiiiii
        .type           _Z25lightweight_conv2d_kernelPKfS0_Pfiiiiiii,@function
        .size           _Z25lightweight_conv2d_kernelPKfS0_Pfiiiiiii,(.L_x_37 - _Z25lightweight_conv2d_kernelPKfS0_Pfiiiiiii)
        .other          _Z25lightweight_conv2d_kernelPKfS0_Pfiiiiiii,@"STO_CUDA_ENTRY STV_DEFAULT"
_Z25lightweight_conv2d_kernelPKfS0_Pfiiiiiii:
.text._Z25lightweight_conv2d_kernelPKfS0_Pfiiiiiii:
[----:B------:R-:W-:Y:S01]  /*0000*/  LDC R1, c[0x0][0x37c] ;  /* 0x0000df00ff017b82 */ /* 0x000fe20000000800 */
[----:B------:R-:W0:Y:S07]  /*0010*/  S2R R0, SR_TID.Y ;  /* 0x0000000000007919 */ /* 0x000e2e0000002200 */
[----:B------:R-:W1:Y:S01]  /*0020*/  LDC R6, c[0x0][0x368] ;  /* 0x0000da00ff067b82 */ /* 0x000e620000000800 */
[----:B------:R-:W2:Y:S01]  /*0030*/  LDCU UR7, c[0x0][0x3a0] ;  /* 0x00007400ff0777ac */ /* 0x000ea20008000800 */
[----:B------:R-:W1:Y:S01]  /*0040*/  S2R R3, SR_TID.Z ;  /* 0x0000000000037919 */ /* 0x000e620000002300 */
[----:B------:R-:W3:Y:S01]  /*0050*/  LDCU UR8, c[0x0][0x398] ;  /* 0x00007300ff0877ac */ /* 0x000ee20008000800 */
[----:B------:R-:W4:Y:S04]  /*0060*/  S2R R7, SR_TID.X ;  /* 0x0000000000077919 */ /* 0x000f280000002100 */
[----:B------:R-:W0:Y:S08]  /*0070*/  S2UR UR5, SR_CTAID.Y ;  /* 0x00000000000579c3 */ /* 0x000e300000002600 */
[----:B------:R-:W0:Y:S08]  /*0080*/  LDC R5, c[0x0][0x364] ;  /* 0x0000d900ff057b82 */ /* 0x000e300000000800 */
[----:B------:R-:W1:Y:S08]  /*0090*/  S2UR UR4, SR_CTAID.Z ;  /* 0x00000000000479c3 */ /* 0x000e700000002700 */
[----:B------:R-:W4:Y:S08]  /*00a0*/  S2UR UR6, SR_CTAID.X ;  /* 0x00000000000679c3 */ /* 0x000f300000002500 */
[----:B------:R-:W4:Y:S01]  /*00b0*/  LDC R2, c[0x0][0x360] ;  /* 0x0000d800ff027b82 */ /* 0x000f220000000800 */
[----:B0-----:R-:W-:-:S05]  /*00c0*/  IMAD R5, R5, UR5, R0 ;  /* 0x0000000505057c24 */ /* 0x001fca000f8e0200 */
[----:B--2---:R-:W-:Y:S01]  /*00d0*/  ISETP.GE.AND P0, PT, R5, UR7, PT ;  /* 0x0000000705007c0c */ /* 0x004fe2000bf06270 */
[----:B-1----:R-:W-:-:S05]  /*00e0*/  IMAD R6, R6, UR4, R3 ;  /* 0x0000000406067c24 */ /* 0x002fca000f8e0203 */
[----:B---3--:R-:W-:Y:S01]  /*00f0*/  ISETP.GE.OR P0, PT, R6, UR8, P0 ;  /* 0x0000000806007c0c */ /* 0x008fe20008706670 */
[----:B----4-:R-:W-:-:S12]  /*0100*/  IMAD R0, R2, UR6, R7 ;  /* 0x0000000602007c24 */ /* 0x010fd8000f8e0207 */
        /* <DEDUP_REMOVED lines=8> */
[----:B0-----:R-:W-:Y:S02]  /*0190*/  HFMA2 R2, -RZ, RZ, 0, 0 ;  /* 0x00000000ff027431 */ /* 0x001fe400000001ff */
        /* <DEDUP_REMOVED lines=8> */
[----:B------:R-:W-:Y:S01]  /*0220*/  @!P1 IMAD.IADD R2, R2, 0x1, -R7 ;  /* 0x0000000102029824 */ /* 0x000fe200078e0a07 */
[----:B------:R-:W-:Y:S02]  /*0230*/  @!P1 IADD3 R3, PT, PT, R3, 0x1, RZ ;  /* 0x0000000103039810 */ /* 0x000fe40007ffe0ff */
        /* <DEDUP_REMOVED lines=9> */
[----:B------:R-:W0:Y:S01]  /*02d0*/  LDCU UR7, c[0x0][0x3ac] ;  /* 0x00007580ff0777ac */ /* 0x000e220008000800 */
[----:B------:R-:W-:Y:S01]  /*02e0*/  MOV R4, RZ ;  /* 0x000000ff00047202 */ /* 0x000fe20000000f00 */
[----:B------:R-:W1:Y:S01]  /*02f0*/  LDCU UR4, c[0x0][0x39c] ;  /* 0x00007380ff0477ac */ /* 0x000e620008000800 */
[----:B------:R-:W2:Y:S01]  /*0300*/  LDCU.64 UR18, c[0x0][0x358] ;  /* 0x00006b00ff1277ac */ /* 0x000ea20008000a00 */
[----:B0-----:R-:W-:-:S04]  /*0310*/  UISETP.GE.AND UP0, UPT, UR7, 0x1, UPT ;  /* 0x000000010700788c */ /* 0x001fc8000bf06270 */
[----:B-1----:R-:W-:-:S09]  /*0320*/  UISETP.LT.OR UP0, UPT, UR4, 0x1, !UP0 ;  /* 0x000000010400788c */ /* 0x002fd2000c701670 */
[----:B--2---:R-:W-:Y:S05]  /*0330*/  BRA.U UP0, `(.L_x_24) ;  /* 0x00000009006c7547 */ /* 0x004fea000b800000 */
[----:B------:R-:W0:Y:S01]  /*0340*/  LDCU.128 UR12, c[0x0][0x380] ;  /* 0x00007000ff0c77ac */ /* 0x000e220008000c00 */
[----:B------:R-:W-:Y:S01]  /*0350*/  IMAD.MOV.U32 R4, RZ, RZ, RZ ;  /* 0x000000ffff047224 */ /* 0x000fe200078e00ff */
[----:B------:R-:W-:Y:S01]  /*0360*/  UMOV UR4, URZ ;  /* 0x000000ff00047c82 */ /* 0x000fe20008000000 */
[----:B0-----:R-:W-:Y:S02]  /*0370*/  UIADD3 UR10, UP0, UPT, UR12, 0x10, URZ ;  /* 0x000000100c0a7890 */ /* 0x001fe4000ff1e0ff */
[----:B------:R-:W-:Y:S02]  /*0380*/  UIADD3 UR8, UP1, UPT, UR14, 0x10, URZ ;  /* 0x000000100e087890 */ /* 0x000fe4000ff3e0ff */
[----:B------:R-:W-:Y:S02]  /*0390*/  UIADD3.X UR11, UPT, UPT, URZ, UR13, URZ, UP0, !UPT ;  /* 0x0000000dff0b7290 */ /* 0x000fe400087fe4ff */
[----:B------:R-:W-:Y:S02]  /*03a0*/  ULOP3.LUT UR12, UR7, 0x7, URZ, 0xc0, !UPT ;  /* 0x00000007070c7892 */ /* 0x000fe4000f8ec0ff */
[----:B------:R-:W-:-:S02]  /*03b0*/  ULOP3.LUT UR13, UR7, 0x3, URZ, 0xc0, !UPT ;  /* 0x00000003070d7892 */ /* 0x000fc4000f8ec0ff */
[----:B------:R-:W-:Y:S02]  /*03c0*/  UIADD3.X UR9, UPT, UPT, URZ, UR15, URZ, UP1, !UPT ;  /* 0x0000000fff097290 */ /* 0x000fe40008ffe4ff */
[----:B------:R-:W-:-:S12]  /*03d0*/  ULOP3.LUT UR7, UR7, 0x7ffffff8, URZ, 0xc0, !UPT ;  /* 0x7ffffff807077892 */ /* 0x000fd8000f8ec0ff */
.L_x_32:
[----:B------:R-:W0:Y:S01]  /*03e0*/  LDC R2, c[0x0][0x39c] ;  /* 0x0000e700ff027b82 */ /* 0x000e220000000800 */
[----:B------:R-:W-:Y:S01]  /*03f0*/  UMOV UR5, URZ ;  /* 0x000000ff00057c82 */ /* 0x000fe20008000000 */
[-C--:B0-----:R-:W-:Y:S02]  /*0400*/  IMAD R7, R6, R2.reuse, UR4 ;  /* 0x0000000406077e24 */ /* 0x081fe4000f8e0202 */
[----:B------:R-:W-:Y:S01]  /*0410*/  IMAD R8, R5, R2, UR4 ;  /* 0x0000000405087e24 */ /* 0x000fe2000f8e0202 */
[----:B------:R-:W-:-:S06]  /*0420*/  UIADD3 UR4, UPT, UPT, UR4, 0x1, URZ ;  /* 0x0000000104047890 */ /* 0x000fcc000fffe0ff */
[----:B------:R-:W-:-:S13]  /*0430*/  ISETP.NE.AND P1, PT, R2, UR4, PT ;  /* 0x0000000402007c0c */ /* 0x000fda000bf25270 */
.L_x_31:
[----:B------:R-:W0:Y:S01]  /*0440*/  LDC.64 R2, c[0x0][0x3a8] ;  /* 0x0000ea00ff027b82 */ /* 0x000e220000000a00 */
[----:B------:R-:W1:Y:S07]  /*0450*/  LDCU UR6, c[0x0][0x3a4] ;  /* 0x00007480ff0677ac */ /* 0x000e6e0008000800 */
[----:B------:R-:W2:Y:S01]  /*0460*/  LDC R9, c[0x0][0x3b0] ;  /* 0x0000ec00ff097b82 */ /* 0x000ea20000000800 */
[----:B0-----:R-:W-:Y:S01]  /*0470*/  ISETP.GE.U32.AND P3, PT, R3, 0x8, PT ;  /* 0x000000080300780c */ /* 0x001fe20003f66070 */
[----:B------:R-:W-:-:S02]  /*0480*/  IMAD R12, R8, R3, UR5 ;  /* 0x00000005080c7e24 */ /* 0x000fc4000f8e0203 */
[----:B--2---:R-:W-:Y:S01]  /*0490*/  IMAD R10, R0, R9, UR5 ;  /* 0x00000005000a7e24 */ /* 0x004fe2000f8e0209 */
[----:B------:R-:W-:-:S03]  /*04a0*/  UIADD3 UR5, UPT, UPT, UR5, 0x1, URZ ;  /* 0x0000000105057890 */ /* 0x000fc6000fffe0ff */
[----:B-1----:R-:W-:Y:S01]  /*04b0*/  IMAD R9, R7, UR6, R10 ;  /* 0x0000000607097c24 */ /* 0x002fe2000f8e020a */
[----:B------:R-:W-:Y:S01]  /*04c0*/  ISETP.GE.AND P0, PT, R10, UR6, PT ;  /* 0x000000060a007c0c */ /* 0x000fe2000bf06270 */
[----:B------:R-:W-:Y:S01]  /*04d0*/  UMOV UR6, URZ ;  /* 0x000000ff00067c82 */ /* 0x000fe20008000000 */
[----:B------:R-:W-:Y:S01]  /*04e0*/  ISETP.NE.AND P2, PT, R3, UR5, PT ;  /* 0x0000000503007c0c */ /* 0x000fe2000bf45270 */
[----:B------:R-:W-:Y:S01]  /*04f0*/  IMAD R3, R12, R3, RZ ;  /* 0x000000030c037224 */ /* 0x000fe200078e02ff */
[----:B------:R-:W-:Y:S01]  /*0500*/  ISETP.GT.AND P0, PT, R10, -0x1, !P0 ;  /* 0xffffffff0a00780c */ /* 0x000fe20004704270 */
[----:B------:R-:W-:Y:S01]  /*0510*/  IMAD R9, R9, R2, RZ ;  /* 0x0000000209097224 */ /* 0x000fe200078e02ff */
[----:B------:R-:W-:Y:S11]  /*0520*/  @!P3 BRA `(.L_x_25) ;  /* 0x0000000000dcb947 */ /* 0x000ff60003800000 */
[----:B------:R-:W-:Y:S01]  /*0530*/  IMAD.MOV.U32 R14, RZ, RZ, R3 ;  /* 0x000000ffff0e7224 */ /* 0x000fe200078e0003 */
[----:B------:R-:W-:Y:S01]  /*0540*/  MOV R15, R9 ;  /* 0x00000009000f7202 */ /* 0x000fe20000000f00 */
[----:B------:R-:W-:-:S06]  /*0550*/  UMOV UR6, URZ ;  /* 0x000000ff00067c82 */ /* 0x000fcc0008000000 */
.L_x_26:
[----:B------:R-:W0:Y:S01]  /*0560*/  LDC R2, c[0x0][0x3a8] ;  /* 0x0000ea00ff027b82 */ /* 0x000e220000000800 */
[----:B------:R-:W-:Y:S01]  /*0570*/  UIADD3 UR14, UPT, UPT, UR6, 0x1, URZ ;  /* 0x00000001060e7890 */ /* 0x000fe2000fffe0ff */
[----:B------:R-:W-:Y:S01]  /*0580*/  MOV R12, UR8 ;  /* 0x00000008000c7c02 */ /* 0x000fe20008000f00 */
[----:B------:R-:W-:Y:S01]  /*0590*/  UIADD3 UR15, UPT, UPT, UR6, 0x2, URZ ;  /* 0x00000002060f7890 */ /* 0x000fe2000fffe0ff */
[----:B------:R-:W-:Y:S01]  /*05a0*/  IMAD.U32 R10, RZ, RZ, UR10 ;  /* 0x0000000aff0a7e24 */ /* 0x000fe2000f8e00ff */
[----:B------:R-:W-:Y:S01]  /*05b0*/  UIADD3 UR16, UPT, UPT, UR6, 0x3, URZ ;  /* 0x0000000306107890 */ /* 0x000fe2000fffe0ff */
[----:B------:R-:W-:Y:S02]  /*05c0*/  IMAD.U32 R11, RZ, RZ, UR11 ;  /* 0x0000000bff0b7e24 */ /* 0x000fe4000f8e00ff */
[----:B------:R-:W-:Y:S02]  /*05d0*/  IMAD.U32 R13, RZ, RZ, UR9 ;  /* 0x00000009ff0d7e24 */ /* 0x000fe4000f8e00ff */
[----:B------:R-:W-:-:S04]  /*05e0*/  IMAD.WIDE R10, R15, 0x4, R10 ;  /* 0x000000040f0a7825 */ /* 0x000fc800078e020a */
[----:B------:R-:W-:Y:S01]  /*05f0*/  IMAD.WIDE R12, R14, 0x4, R12 ;  /* 0x000000040e0c7825 */ /* 0x000fe200078e020c */
[C---:B0-----:R-:W-:Y:S02]  /*0600*/  ISETP.LE.OR P5, PT, R2.reuse, UR6, !P0 ;  /* 0x0000000602007c0c */ /* 0x041fe4000c7a3670 */
[C---:B------:R-:W-:Y:S02]  /*0610*/  ISETP.LE.OR P6, PT, R2.reuse, UR14, !P0 ;  /* 0x0000000e02007c0c */ /* 0x040fe4000c7c3670 */
[C---:B------:R-:W-:Y:S02]  /*0620*/  ISETP.LE.OR P3, PT, R2.reuse, UR15, !P0 ;  /* 0x0000000f02007c0c */ /* 0x040fe4000c763670 */
[----:B------:R-:W-:-:S07]  /*0630*/  ISETP.LE.OR P4, PT, R2, UR16, !P0 ;  /* 0x0000001002007c0c */ /* 0x000fce000c783670 */
[----:B------:R-:W2:Y:S04]  /*0640*/  @!P5 LDG.E R17, desc[UR18][R10.64+-0x10] ;  /* 0xfffff0120a11d981 */ /* 0x000ea8000c1e1900 */
[----:B------:R-:W2:Y:S04]  /*0650*/  @!P5 LDG.E R16, desc[UR18][R12.64+-0x10] ;  /* 0xfffff0120c10d981 */ /* 0x000ea8000c1e1900 */
[----:B------:R-:W3:Y:S04]  /*0660*/  @!P6 LDG.E R19, desc[UR18][R10.64+-0xc] ;  /* 0xfffff4120a13e981 */ /* 0x000ee8000c1e1900 */
[----:B------:R-:W3:Y:S04]  /*0670*/  @!P6 LDG.E R18, desc[UR18][R12.64+-0xc] ;  /* 0xfffff4120c12e981 */ /* 0x000ee8000c1e1900 */
[----:B------:R-:W4:Y:S04]  /*0680*/  @!P3 LDG.E R21, desc[UR18][R10.64+-0x8] ;  /* 0xfffff8120a15b981 */ /* 0x000f28000c1e1900 */
[----:B------:R-:W4:Y:S04]  /*0690*/  @!P3 LDG.E R20, desc[UR18][R12.64+-0x8] ;  /* 0xfffff8120c14b981 */ /* 0x000f28000c1e1900 */
[----:B------:R-:W5:Y:S04]  /*06a0*/  @!P4 LDG.E R23, desc[UR18][R10.64+-0x4] ;  /* 0xfffffc120a17c981 */ /* 0x000f68000c1e1900 */
[----:B------:R-:W5:Y:S01]  /*06b0*/  @!P4 LDG.E R22, desc[UR18][R12.64+-0x4] ;  /* 0xfffffc120c16c981 */ /* 0x000f62000c1e1900 */
[----:B------:R-:W-:-:S02]  /*06c0*/  UIADD3 UR14, UPT, UPT, UR6, 0x4, URZ ;  /* 0x00000004060e7890 */ /* 0x000fc4000fffe0ff */
[----:B------:R-:W-:Y:S01]  /*06d0*/  UIADD3 UR15, UPT, UPT, UR6, 0x5, URZ ;  /* 0x00000005060f7890 */ /* 0x000fe2000fffe0ff */
[----:B--2---:R-:W-:-:S03]  /*06e0*/  @!P5 FFMA R4, R17, R16, R4 ;  /* 0x000000101104d223 */ /* 0x004fc60000000004 */
[C---:B------:R-:W-:Y:S01]  /*06f0*/  ISETP.LE.OR P5, PT, R2.reuse, UR14, !P0 ;  /* 0x0000000e02007c0c */ /* 0x040fe2000c7a3670 */
[----:B------:R-:W-:Y:S01]  /*0700*/  UIADD3 UR14, UPT, UPT, UR6, 0x6, URZ ;  /* 0x00000006060e7890 */ /* 0x000fe2000fffe0ff */
[----:B---3--:R-:W-:Y:S01]  /*0710*/  @!P6 FFMA R4, R19, R18, R4 ;  /* 0x000000121304e223 */ /* 0x008fe20000000004 */
[----:B------:R-:W-:Y:S01]  /*0720*/  ISETP.LE.OR P6, PT, R2, UR15, !P0 ;  /* 0x0000000f02007c0c */ /* 0x000fe2000c7c3670 */
[----:B------:R-:W-:-:S09]  /*0730*/  UIADD3 UR15, UPT, UPT, UR6, 0x7, URZ ;  /* 0x00000007060f7890 */ /* 0x000fd2000fffe0ff */
[----:B------:R-:W2:Y:S01]  /*0740*/  @!P5 LDG.E R17, desc[UR18][R10.64] ;  /* 0x000000120a11d981 */ /* 0x000ea2000c1e1900 */
[----:B----4-:R-:W-:Y:S01]  /*0750*/  @!P3 FFMA R4, R21, R20, R4 ;  /* 0x000000141504b223 */ /* 0x010fe20000000004 */
[C---:B------:R-:W-:Y:S02]  /*0760*/  ISETP.LE.OR P3, PT, R2.reuse, UR14, !P0 ;  /* 0x0000000e02007c0c */ /* 0x040fe4000c763670 */
[----:B------:R-:W2:Y:S04]  /*0770*/  @!P5 LDG.E R16, desc[UR18][R12.64] ;  /* 0x000000120c10d981 */ /* 0x000ea8000c1e1900 */
[----:B------:R-:W3:Y:S01]  /*0780*/  @!P6 LDG.E R19, desc[UR18][R10.64+0x4] ;  /* 0x000004120a13e981 */ /* 0x000ee2000c1e1900 */
[----:B-----5:R-:W-:Y:S01]  /*0790*/  @!P4 FFMA R4, R23, R22, R4 ;  /* 0x000000161704c223 */ /* 0x020fe20000000004 */
[----:B------:R-:W-:-:S02]  /*07a0*/  ISETP.LE.OR P4, PT, R2, UR15, !P0 ;  /* 0x0000000f02007c0c */ /* 0x000fc4000c783670 */
[----:B------:R-:W3:Y:S04]  /*07b0*/  @!P6 LDG.E R18, desc[UR18][R12.64+0x4] ;  /* 0x000004120c12e981 */ /* 0x000ee8000c1e1900 */
[----:B------:R-:W4:Y:S04]  /*07c0*/  @!P3 LDG.E R20, desc[UR18][R12.64+0x8] ;  /* 0x000008120c14b981 */ /* 0x000f28000c1e1900 */
[----:B------:R-:W4:Y:S04]  /*07d0*/  @!P3 LDG.E R21, desc[UR18][R10.64+0x8] ;  /* 0x000008120a15b981 */ /* 0x000f28000c1e1900 */
[----:B------:R-:W5:Y:S04]  /*07e0*/  @!P4 LDG.E R22, desc[UR18][R12.64+0xc] ;  /* 0x00000c120c16c981 */ /* 0x000f68000c1e1900 */
[----:B------:R-:W5:Y:S01]  /*07f0*/  @!P4 LDG.E R23, desc[UR18][R10.64+0xc] ;  /* 0x00000c120a17c981 */ /* 0x000f62000c1e1900 */
[----:B------:R-:W-:-:S04]  /*0800*/  UIADD3 UR6, UPT, UPT, UR6, 0x8, URZ ;  /* 0x0000000806067890 */ /* 0x000fc8000fffe0ff */
[----:B------:R-:W-:Y:S01]  /*0810*/  UISETP.NE.AND UP0, UPT, UR6, UR7, UPT ;  /* 0x000000070600728c */ /* 0x000fe2000bf05270 */
[----:B------:R-:W-:Y:S01]  /*0820*/  VIADD R15, R15, 0x8 ;  /* 0x000000080f0f7836 */ /* 0x000fe20000000000 */
[----:B------:R-:W-:Y:S01]  /*0830*/  IADD3 R14, PT, PT, R14, 0x8, RZ ;  /* 0x000000080e0e7810 */ /* 0x000fe20007ffe0ff */
[----:B--2---:R-:W-:-:S04]  /*0840*/  @!P5 FFMA R4, R17, R16, R4 ;  /* 0x000000101104d223 */ /* 0x004fc80000000004 */
[----:B---3--:R-:W-:-:S04]  /*0850*/  @!P6 FFMA R4, R19, R18, R4 ;  /* 0x000000121304e223 */ /* 0x008fc80000000004 */
[----:B----4-:R-:W-:-:S04]  /*0860*/  @!P3 FFMA R4, R21, R20, R4 ;  /* 0x000000141504b223 */ /* 0x010fc80000000004 */
[----:B-----5:R-:W-:Y:S01]  /*0870*/  @!P4 FFMA R4, R23, R22, R4 ;  /* 0x000000161704c223 */ /* 0x020fe20000000004 */
[----:B------:R-:W-:Y:S06]  /*0880*/  BRA.U UP0, `(.L_x_26) ;  /* 0xfffffffd00347547 */ /* 0x000fec000b83ffff */
[----:B------:R-:W-:-:S05]  /*0890*/  UMOV UR6, UR7 ;  /* 0x0000000700067c82 */ /* 0x000fca0008000000 */
.L_x_25:
[----:B------:R-:W-:-:S09]  /*08a0*/  UISETP.NE.AND UP0, UPT, UR12, URZ, UPT ;  /* 0x000000ff0c00728c */ /* 0x000fd2000bf05270 */
[----:B------:R-:W-:Y:S05]  /*08b0*/  BRA.U !UP0, `(.L_x_27) ;  /* 0x0000000508047547 */ /* 0x000fea000b800000 */
[----:B------:R-:W-:Y:S02]  /*08c0*/  UIADD3 UR14, UPT, UPT, UR12, -0x1, URZ ;  /* 0xffffffff0c0e7890 */ /* 0x000fe4000fffe0ff */
[----:B------:R-:W-:Y:S02]  /*08d0*/  UISETP.NE.AND UP1, UPT, UR13, URZ, UPT ;  /* 0x000000ff0d00728c */ /* 0x000fe4000bf25270 */
[----:B------:R-:W-:-:S09]  /*08e0*/  UISETP.GE.U32.AND UP0, UPT, UR14, 0x3, UPT ;  /* 0x000000030e00788c */ /* 0x000fd2000bf06070 */
[----:B------:R-:W-:Y:S05]  /*08f0*/  BRA.U !UP0, `(.L_x_28) ;  /* 0x0000000108687547 */ /* 0x000fea000b800000 */
[----:B------:R-:W0:Y:S01]  /*0900*/  LDC.64 R10, c[0x0][0x380] ;  /* 0x0000e000ff0a7b82 */ /* 0x000e220000000a00 */
[----:B------:R-:W-:Y:S02]  /*0910*/  UIADD3 UR14, UPT, UPT, UR6, 0x1, URZ ;  /* 0x00000001060e7890 */ /* 0x000fe4000fffe0ff */
[C---:B------:R-:W-:Y:S01]  /*0920*/  ISETP.LE.OR P3, PT, R2.reuse, UR6, !P0 ;  /* 0x0000000602007c0c */ /* 0x040fe2000c763670 */
[----:B------:R-:W-:Y:S02]  /*0930*/  UIADD3 UR15, UPT, UPT, UR6, 0x2, URZ ;  /* 0x00000002060f7890 */ /* 0x000fe4000fffe0ff */
[----:B------:R-:W-:Y:S02]  /*0940*/  VIADD R15, R9, UR6 ;  /* 0x00000006090f7c36 */ /* 0x000fe40008000000 */
[----:B------:R-:W-:Y:S01]  /*0950*/  VIADD R17, R3, UR6 ;  /* 0x0000000603117c36 */ /* 0x000fe20008000000 */
[C---:B------:R-:W-:Y:S01]  /*0960*/  ISETP.LE.OR P4, PT, R2.reuse, UR14, !P0 ;  /* 0x0000000e02007c0c */ /* 0x040fe2000c783670 */
[----:B------:R-:W1:Y:S01]  /*0970*/  LDC.64 R12, c[0x0][0x388] ;  /* 0x0000e200ff0c7b82 */ /* 0x000e620000000a00 */
[----:B------:R-:W-:Y:S01]  /*0980*/  UIADD3 UR14, UPT, UPT, UR6, 0x3, URZ ;  /* 0x00000003060e7890 */ /* 0x000fe2000fffe0ff */
[----:B------:R-:W-:-:S05]  /*0990*/  ISETP.LE.OR P5, PT, R2, UR15, !P0 ;  /* 0x0000000f02007c0c */ /* 0x000fca000c7a3670 */
[----:B------:R-:W-:Y:S01]  /*09a0*/  ISETP.LE.OR P6, PT, R2, UR14, !P0 ;  /* 0x0000000e02007c0c */ /* 0x000fe2000c7c3670 */
[----:B0-----:R-:W-:-:S05]  /*09b0*/  IMAD.WIDE R10, R15, 0x4, R10 ;  /* 0x000000040f0a7825 */ /* 0x001fca00078e020a */
[----:B------:R-:W2:Y:S01]  /*09c0*/  @!P3 LDG.E R15, desc[UR18][R10.64] ;  /* 0x000000120a0fb981 */ /* 0x000ea2000c1e1900 */
[----:B-1----:R-:W-:-:S03]  /*09d0*/  IMAD.WIDE R12, R17, 0x4, R12 ;  /* 0x00000004110c7825 */ /* 0x002fc600078e020c */
[----:B------:R-:W3:Y:S04]  /*09e0*/  @!P5 LDG.E R19, desc[UR18][R10.64+0x8] ;  /* 0x000008120a13d981 */ /* 0x000ee8000c1e1900 */
[----:B------:R-:W2:Y:S04]  /*09f0*/  @!P3 LDG.E R14, desc[UR18][R12.64] ;  /* 0x000000120c0eb981 */ /* 0x000ea8000c1e1900 */
[----:B------:R-:W4:Y:S04]  /*0a00*/  @!P4 LDG.E R17, desc[UR18][R10.64+0x4] ;  /* 0x000004120a11c981 */ /* 0x000f28000c1e1900 */
[----:B------:R-:W4:Y:S04]  /*0a10*/  @!P4 LDG.E R16, desc[UR18][R12.64+0x4] ;  /* 0x000004120c10c981 */ /* 0x000f28000c1e1900 */
[----:B------:R-:W3:Y:S04]  /*0a20*/  @!P5 LDG.E R18, desc[UR18][R12.64+0x8] ;  /* 0x000008120c12d981 */ /* 0x000ee8000c1e1900 */
[----:B------:R-:W5:Y:S04]  /*0a30*/  @!P6 LDG.E R21, desc[UR18][R10.64+0xc] ;  /* 0x00000c120a15e981 */ /* 0x000f68000c1e1900 */
[----:B------:R-:W5:Y:S01]  /*0a40*/  @!P6 LDG.E R20, desc[UR18][R12.64+0xc] ;  /* 0x00000c120c14e981 */ /* 0x000f62000c1e1900 */
[----:B------:R-:W-:Y:S01]  /*0a50*/  UIADD3 UR6, UPT, UPT, UR6, 0x4, URZ ;  /* 0x0000000406067890 */ /* 0x000fe2000fffe0ff */
[----:B--2---:R-:W-:-:S04]  /*0a60*/  @!P3 FFMA R4, R15, R14, R4 ;  /* 0x0000000e0f04b223 */ /* 0x004fc80000000004 */
[----:B----4-:R-:W-:-:S04]  /*0a70*/  @!P4 FFMA R4, R17, R16, R4 ;  /* 0x000000101104c223 */ /* 0x010fc80000000004 */
[----:B---3--:R-:W-:-:S04]  /*0a80*/  @!P5 FFMA R4, R19, R18, R4 ;  /* 0x000000121304d223 */ /* 0x008fc80000000004 */
[----:B-----5:R-:W-:-:S07]  /*0a90*/  @!P6 FFMA R4, R21, R20, R4 ;  /* 0x000000141504e223 */ /* 0x020fce0000000004 */
.L_x_28:
[----:B------:R-:W-:Y:S05]  /*0aa0*/  BRA.U !UP1, `(.L_x_27) ;  /* 0x0000000109887547 */ /* 0x000fea000b800000 */
[----:B------:R-:W0:Y:S01]  /*0ab0*/  LDCU UR14, c[0x0][0x3ac] ;  /* 0x00007580ff0e77ac */ /* 0x000e220008000800 */
[----:B------:R-:W-:Y:S02]  /*0ac0*/  UISETP.NE.AND UP0, UPT, UR13, 0x1, UPT ;  /* 0x000000010d00788c */ /* 0x000fe4000bf05270 */
[----:B0-----:R-:W-:-:S07]  /*0ad0*/  ULOP3.LUT UP1, URZ, UR14, 0x1, URZ, 0xc0, !UPT ;  /* 0x000000010eff7892 */ /* 0x001fce000f82c0ff */
[----:B------:R-:W-:Y:S05]  /*0ae0*/  BRA.U !UP0, `(.L_x_29) ;  /* 0x0000000108407547 */ /* 0x000fea000b800000 */
[----:B------:R-:W0:Y:S01]  /*0af0*/  LDC.64 R10, c[0x0][0x380] ;  /* 0x0000e000ff0a7b82 */ /* 0x000e220000000a00 */
[----:B------:R-:W-:Y:S02]  /*0b00*/  UIADD3 UR14, UPT, UPT, UR6, 0x1, URZ ;  /* 0x00000001060e7890 */ /* 0x000fe4000fffe0ff */
[C---:B------:R-:W-:Y:S01]  /*0b10*/  ISETP.LE.OR P3, PT, R2.reuse, UR6, !P0 ;  /* 0x0000000602007c0c */ /* 0x040fe2000c763670 */
[----:B------:R-:W-:Y:S01]  /*0b20*/  VIADD R17, R3, UR6 ;  /* 0x0000000603117c36 */ /* 0x000fe20008000000 */
[----:B------:R-:W-:Y:S02]  /*0b30*/  IADD3 R15, PT, PT, R9, UR6, RZ ;  /* 0x00000006090f7c10 */ /* 0x000fe4000fffe0ff */
[----:B------:R-:W-:Y:S01]  /*0b40*/  ISETP.LE.OR P4, PT, R2, UR14, !P0 ;  /* 0x0000000e02007c0c */ /* 0x000fe2000c783670 */
[----:B------:R-:W1:Y:S02]  /*0b50*/  LDC.64 R12, c[0x0][0x388] ;  /* 0x0000e200ff0c7b82 */ /* 0x000e640000000a00 */
[----:B0-----:R-:W-:-:S06]  /*0b60*/  IMAD.WIDE R10, R15, 0x4, R10 ;  /* 0x000000040f0a7825 */ /* 0x001fcc00078e020a */
[----:B------:R-:W2:Y:S01]  /*0b70*/  @!P3 LDG.E R15, desc[UR18][R10.64] ;  /* 0x000000120a0fb981 */ /* 0x000ea2000c1e1900 */
[----:B-1----:R-:W-:-:S03]  /*0b80*/  IMAD.WIDE R12, R17, 0x4, R12 ;  /* 0x00000004110c7825 */ /* 0x002fc600078e020c */
[----:B------:R-:W3:Y:S04]  /*0b90*/  @!P4 LDG.E R17, desc[UR18][R10.64+0x4] ;  /* 0x000004120a11c981 */ /* 0x000ee8000c1e1900 */
[----:B------:R-:W2:Y:S04]  /*0ba0*/  @!P3 LDG.E R14, desc[UR18][R12.64] ;  /* 0x000000120c0eb981 */ /* 0x000ea8000c1e1900 */
[----:B------:R-:W3:Y:S01]  /*0bb0*/  @!P4 LDG.E R16, desc[UR18][R12.64+0x4] ;  /* 0x000004120c10c981 */ /* 0x000ee2000c1e1900 */
[----:B------:R-:W-:Y:S01]  /*0bc0*/  UIADD3 UR6, UPT, UPT, UR6, 0x2, URZ ;  /* 0x0000000206067890 */ /* 0x000fe2000fffe0ff */
[----:B--2---:R-:W-:-:S04]  /*0bd0*/  @!P3 FFMA R4, R15, R14, R4 ;  /* 0x0000000e0f04b223 */ /* 0x004fc80000000004 */
[----:B---3--:R-:W-:-:S07]  /*0be0*/  @!P4 FFMA R4, R17, R16, R4 ;  /* 0x000000101104c223 */ /* 0x008fce0000000004 */
.L_x_29:
[----:B------:R-:W-:Y:S01]  /*0bf0*/  ISETP.LE.OR P0, PT, R2, UR6, !P0 ;  /* 0x0000000602007c0c */ /* 0x000fe2000c703670 */
[----:B------:R-:W-:Y:S03]  /*0c00*/  BSSY.RECONVERGENT B0, `(.L_x_27) ;  /* 0x000000c000007945 */ /* 0x000fe60003800200 */
[----:B------:R-:W-:-:S13]  /*0c10*/  PLOP3.LUT P0, PT, P0, PT, UP1, 0xd5, 0x5d ;  /* 0x00000000005d781c */ /* 0x000fda000070fa1d */
[----:B------:R-:W-:Y:S05]  /*0c20*/  @P0 BRA `(.L_x_30) ;  /* 0x0000000000240947 */ /* 0x000fea0003800000 */
[----:B------:R-:W0:Y:S01]  /*0c30*/  LDC.64 R10, c[0x0][0x380] ;  /* 0x0000e000ff0a7b82 */ /* 0x000e220000000a00 */
[----:B------:R-:W-:Y:S01]  /*0c40*/  IADD3 R9, PT, PT, R9, UR6, RZ ;  /* 0x0000000609097c10 */ /* 0x000fe2000fffe0ff */
[----:B------:R-:W-:-:S06]  /*0c50*/  VIADD R15, R3, UR6 ;  /* 0x00000006030f7c36 */ /* 0x000fcc0008000000 */
[----:B------:R-:W1:Y:S01]  /*0c60*/  LDC.64 R12, c[0x0][0x388] ;  /* 0x0000e200ff0c7b82 */ /* 0x000e620000000a00 */
[----:B0-----:R-:W-:-:S06]  /*0c70*/  IMAD.WIDE R2, R9, 0x4, R10 ;  /* 0x0000000409027825 */ /* 0x001fcc00078e020a */
[----:B------:R-:W2:Y:S01]  /*0c80*/  LDG.E R3, desc[UR18][R2.64] ;  /* 0x0000001202037981 */ /* 0x000ea2000c1e1900 */
[----:B-1----:R-:W-:-:S06]  /*0c90*/  IMAD.WIDE R10, R15, 0x4, R12 ;  /* 0x000000040f0a7825 */ /* 0x002fcc00078e020c */
[----:B------:R-:W2:Y:S02]  /*0ca0*/  LDG.E R10, desc[UR18][R10.64] ;  /* 0x000000120a0a7981 */ /* 0x000ea4000c1e1900 */
[----:B--2---:R-:W-:-:S07]  /*0cb0*/  FFMA R4, R3, R10, R4 ;  /* 0x0000000a03047223 */ /* 0x004fce0000000004 */
.L_x_30:
[----:B------:R-:W-:Y:S05]  /*0cc0*/  BSYNC.RECONVERGENT B0 ;  /* 0x0000000000007941 */ /* 0x000fea0003800200 */
.L_x_27:
[----:B------:R-:W-:Y:S05]  /*0cd0*/  @P2 BRA `(.L_x_31) ;  /* 0xfffffff400d82947 */ /* 0x000fea000383ffff */
[----:B------:R-:W-:Y:S05]  /*0ce0*/  @P1 BRA `(.L_x_32) ;  /* 0xfffffff400bc1947 */ /* 0x000fea000383ffff */
.L_x_24:
[----:B------:R-:W0:Y:S01]  /*0cf0*/  LDC R2, c[0x0][0x3b0] ;  /* 0x0000ec00ff027b82 */ /* 0x000e220000000800 */
[----:B------:R-:W1:Y:S01]  /*0d00*/  LDCU.64 UR14, c[0x0][0x3a0] ;  /* 0x00007400ff0e77ac */ /* 0x000e620008000a00 */
[----:B------:R-:W2:Y:S01]  /*0d10*/  LDCU UR5, c[0x0][0x3a8] ;  /* 0x00007500ff0577ac */ /* 0x000ea20008000800 */
[----:B-1----:R-:W-:Y:S02]  /*0d20*/  IMAD R6, R6, UR14, RZ ;  /* 0x0000000e06067c24 */ /* 0x002fe4000f8e02ff */
[----:B------:R-:W-:Y:S02]  /*0d30*/  IMAD R11, R5, UR15, RZ ;  /* 0x0000000f050b7c24 */ /* 0x000fe4000f8e02ff */
[----:B------:R-:W-:Y:S01]  /*0d40*/  IMAD R9, R6, UR15, RZ ;  /* 0x0000000f06097c24 */ /* 0x000fe2000f8e02ff */
[----:B0-----:R-:W-:Y:S01]  /*0d50*/  IABS R3, R2 ;  /* 0x0000000200037213 */ /* 0x001fe20000000000 */
[----:B------:R-:W-:Y:S01]  /*0d60*/  HFMA2 R6, -RZ, RZ, 0, 0 ;  /* 0x00000000ff067431 */ /* 0x000fe200000001ff */
[----:B------:R-:W-:-:S02]  /*0d70*/  IABS R12, R11 ;  /* 0x0000000b000c7213 */ /* 0x000fc40000000000 */
[----:B------:R-:W0:Y:S01]  /*0d80*/  I2F.RP R8, R3 ;  /* 0x0000000300087306 */ /* 0x000e220000209400 */
[----:B------:R-:W-:-:S04]  /*0d90*/  LOP3.LUT R11, R11, R2, RZ, 0x3c, !PT ;  /* 0x000000020b0b7212 */ /* 0x000fc800078e3cff */
[----:B------:R-:W-:Y:S01]  /*0da0*/  ISETP.GE.AND P5, PT, R11, RZ, PT ;  /* 0x000000ff0b00720c */ /* 0x000fe20003fa6270 */
[----:B--2---:R-:W-:-:S05]  /*0db0*/  IMAD R11, R0, UR5, RZ ;  /* 0x00000005000b7c24 */ /* 0x004fca000f8e02ff */
[----:B------:R-:W-:Y:S02]  /*0dc0*/  IABS R14, R11 ;  /* 0x0000000b000e7213 */ /* 0x000fe40000000000 */
[-C--:B------:R-:W-:Y:S01]  /*0dd0*/  LOP3.LUT R11, R11, R2.reuse, RZ, 0x3c, !PT ;  /* 0x000000020b0b7212 */ /* 0x080fe200078e3cff */
[----:B0-----:R-:W0:Y:S02]  /*0de0*/  MUFU.RCP R8, R8 ;  /* 0x0000000800087308 */ /* 0x001e240000001000 */
[----:B0-----:R-:W-:Y:S02]  /*0df0*/  IADD3 R7, PT, PT, R8, 0xffffffe, RZ ;  /* 0x0ffffffe08077810 */ /* 0x001fe40007ffe0ff */
[----:B------:R-:W-:Y:S02]  /*0e00*/  IABS R8, R9 ;  /* 0x0000000900087213 */ /* 0x000fe40000000000 */
[----:B------:R-:W-:Y:S02]  /*0e10*/  LOP3.LUT R9, R9, R2, RZ, 0x3c, !PT ;  /* 0x0000000209097212 */ /* 0x000fe400078e3cff */
[----:B------:R-:W0:Y:S02]  /*0e20*/  F2I.FTZ.U32.TRUNC.NTZ R7, R7 ;  /* 0x0000000700077305 */ /* 0x000e24000021f000 */
[----:B------:R-:W-:Y:S01]  /*0e30*/  ISETP.GE.AND P3, PT, R9, RZ, PT ;  /* 0x000000ff0900720c */ /* 0x000fe20003f66270 */
[----:B0-----:R-:W-:-:S04]  /*0e40*/  IMAD.MOV R10, RZ, RZ, -R7 ;  /* 0x000000ffff0a7224 */ /* 0x001fc800078e0a07 */
[----:B------:R-:W-:-:S04]  /*0e50*/  IMAD R5, R10, R3, RZ ;  /* 0x000000030a057224 */ /* 0x000fc800078e02ff */
[----:B------:R-:W-:-:S06]  /*0e60*/  IMAD.HI.U32 R6, R7, R5, R6 ;  /* 0x0000000507067227 */ /* 0x000fcc00078e0006 */
[----:B------:R-:W-:-:S04]  /*0e70*/  IMAD.HI.U32 R5, R6, R8, RZ ;  /* 0x0000000806057227 */ /* 0x000fc800078e00ff */
[----:B------:R-:W-:-:S04]  /*0e80*/  IMAD.HI.U32 R7, R6, R12, RZ ;  /* 0x0000000c06077227 */ /* 0x000fc800078e00ff */
[----:B------:R-:W-:Y:S01]  /*0e90*/  IMAD.MOV R10, RZ, RZ, -R5 ;  /* 0x000000ffff0a7224 */ /* 0x000fe200078e0a05 */
[----:B------:R-:W-:-:S03]  /*0ea0*/  IADD3 R13, PT, PT, -R7, RZ, RZ ;  /* 0x000000ff070d7210 */ /* 0x000fc60007ffe1ff */
[C---:B------:R-:W-:Y:S02]  /*0eb0*/  IMAD R8, R3.reuse, R10, R8 ;  /* 0x0000000a03087224 */ /* 0x040fe400078e0208 */
[C---:B------:R-:W-:Y:S02]  /*0ec0*/  IMAD R10, R3.reuse, R13, R12 ;  /* 0x0000000d030a7224 */ /* 0x040fe400078e020c */
[----:B------:R-:W-:Y:S01]  /*0ed0*/  IMAD.HI.U32 R12, R6, R14, RZ ;  /* 0x0000000e060c7227 */ /* 0x000fe200078e00ff */
[C---:B------:R-:W-:Y:S02]  /*0ee0*/  ISETP.GT.U32.AND P2, PT, R3.reuse, R8, PT ;  /* 0x000000080300720c */ /* 0x040fe40003f44070 */
[----:B------:R-:W-:Y:S02]  /*0ef0*/  ISETP.GT.U32.AND P4, PT, R3, R10, PT ;  /* 0x0000000a0300720c */ /* 0x000fe40003f84070 */
[----:B------:R-:W-:-:S05]  /*0f00*/  IADD3 R15, PT, PT, -R12, RZ, RZ ;  /* 0x000000ff0c0f7210 */ /* 0x000fca0007ffe1ff */
[----:B------:R-:W-:-:S04]  /*0f10*/  IMAD R14, R3, R15, R14 ;  /* 0x0000000f030e7224 */ /* 0x000fc800078e020e */
[----:B------:R-:W-:Y:S02]  /*0f20*/  @!P2 IMAD.IADD R8, R8, 0x1, -R3 ;  /* 0x000000010808a824 */ /* 0x000fe400078e0a03 */
[-C--:B------:R-:W-:Y:S01]  /*0f30*/  @!P4 IADD3 R10, PT, PT, R10, -R3.reuse, RZ ;  /* 0x800000030a0ac210 */ /* 0x080fe20007ffe0ff */
[----:B------:R-:W-:Y:S01]  /*0f40*/  @!P2 VIADD R5, R5, 0x1 ;  /* 0x000000010505a836 */ /* 0x000fe20000000000 */
[----:B------:R-:W-:Y:S02]  /*0f50*/  @!P4 IADD3 R7, PT, PT, R7, 0x1, RZ ;  /* 0x000000010707c810 */ /* 0x000fe40007ffe0ff */
[-C--:B------:R-:W-:Y:S02]  /*0f60*/  ISETP.GE.U32.AND P0, PT, R8, R3.reuse, PT ;  /* 0x000000030800720c */ /* 0x080fe40003f06070 */
[----:B------:R-:W-:-:S11]  /*0f70*/  ISETP.GE.U32.AND P1, PT, R10, R3, PT ;  /* 0x000000030a00720c */ /* 0x000fd60003f26070 */
[----:B------:R-:W-:Y:S01]  /*0f80*/  @P0 VIADD R5, R5, 0x1 ;  /* 0x0000000105050836 */ /* 0x000fe20000000000 */
[----:B------:R-:W-:Y:S02]  /*0f90*/  ISETP.NE.AND P0, PT, R2, RZ, PT ;  /* 0x000000ff0200720c */ /* 0x000fe40003f05270 */
[----:B------:R-:W-:Y:S01]  /*0fa0*/  @P1 IADD3 R7, PT, PT, R7, 0x1, RZ ;  /* 0x0000000107071810 */ /* 0x000fe20007ffe0ff */
[----:B------:R-:W-:Y:S01]  /*0fb0*/  IMAD.MOV.U32 R8, RZ, RZ, R5 ;  /* 0x000000ffff087224 */ /* 0x000fe200078e0005 */
[----:B------:R-:W-:-:S03]  /*0fc0*/  LOP3.LUT R5, RZ, R2, RZ, 0x33, !PT ;  /* 0x00000002ff057212 */ /* 0x000fc600078e33ff */
[----:B------:R-:W-:Y:S01]  /*0fd0*/  @!P5 IMAD.MOV R7, RZ, RZ, -R7 ;  /* 0x000000ffff07d224 */ /* 0x000fe200078e0a07 */
[----:B------:R-:W-:Y:S02]  /*0fe0*/  @!P3 IADD3 R8, PT, PT, -R8, RZ, RZ ;  /* 0x000000ff0808b210 */ /* 0x000fe40007ffe1ff */
[----:B------:R-:W-:Y:S02]  /*0ff0*/  ISETP.GT.U32.AND P5, PT, R3, R14, PT ;  /* 0x0000000e0300720c */ /* 0x000fe40003fa4070 */
[C---:B------:R-:W-:Y:S02]  /*1000*/  SEL R9, R5.reuse, R7, !P0 ;  /* 0x0000000705097207 */ /* 0x040fe40004000000 */
[----:B------:R-:W-:-:S03]  /*1010*/  SEL R8, R5, R8, !P0 ;  /* 0x0000000805087207 */ /* 0x000fc60004000000 */
[----:B------:R-:W-:Y:S02]  /*1020*/  IMAD R9, R9, UR5, RZ ;  /* 0x0000000509097c24 */ /* 0x000fe4000f8e02ff */
[----:B------:R-:W-:-:S03]  /*1030*/  IMAD R7, R8, UR5, RZ ;  /* 0x0000000508077c24 */ /* 0x000fc6000f8e02ff */
[----:B------:R-:W-:Y:S01]  /*1040*/  IABS R13, R9 ;  /* 0x00000009000d7213 */ /* 0x000fe20000000000 */
[----:B------:R-:W-:Y:S01]  /*1050*/  @!P5 IMAD.IADD R14, R14, 0x1, -R3 ;  /* 0x000000010e0ed824 */ /* 0x000fe200078e0a03 */
[----:B------:R-:W-:Y:S02]  /*1060*/  IABS R10, R7 ;  /* 0x00000007000a7213 */ /* 0x000fe40000000000 */
[-C--:B------:R-:W-:Y:S01]  /*1070*/  LOP3.LUT R7, R7, R2.reuse, RZ, 0x3c, !PT ;  /* 0x0000000207077212 */ /* 0x080fe200078e3cff */
[----:B------:R-:W-:Y:S01]  /*1080*/  IMAD.HI.U32 R8, R6, R13, RZ ;  /* 0x0000000d06087227 */ /* 0x000fe200078e00ff */
[----:B------:R-:W-:Y:S02]  /*1090*/  ISETP.GE.U32.AND P1, PT, R14, R3, PT ;  /* 0x000000030e00720c */ /* 0x000fe40003f26070 */
[----:B------:R-:W-:Y:S01]  /*10a0*/  LOP3.LUT R2, R9, R2, RZ, 0x3c, !PT ;  /* 0x0000000209027212 */ /* 0x000fe200078e3cff */
[----:B------:R-:W-:Y:S01]  /*10b0*/  IMAD.HI.U32 R0, R6, R10, RZ ;  /* 0x0000000a06007227 */ /* 0x000fe200078e00ff */
[----:B------:R-:W-:-:S02]  /*10c0*/  IADD3 R16, PT, PT, -R8, RZ, RZ ;  /* 0x000000ff08107210 */ /* 0x000fc40007ffe1ff */
[----:B------:R-:W-:Y:S01]  /*10d0*/  @!P5 IADD3 R12, PT, PT, R12, 0x1, RZ ;  /* 0x000000010c0cd810 */ /* 0x000fe20007ffe0ff */
[----:B------:R-:W-:Y:S01]  /*10e0*/  IMAD.MOV R6, RZ, RZ, -R0 ;  /* 0x000000ffff067224 */ /* 0x000fe200078e0a00 */
[----:B------:R-:W-:-:S03]  /*10f0*/  ISETP.GE.AND P5, PT, R2, RZ, PT ;  /* 0x000000ff0200720c */ /* 0x000fc60003fa6270 */
[C---:B------:R-:W-:Y:S02]  /*1100*/  IMAD R6, R3.reuse, R6, R10 ;  /* 0x0000000603067224 */ /* 0x040fe400078e020a */
[C---:B------:R-:W-:Y:S02]  /*1110*/  IMAD R10, R3.reuse, R16, R13 ;  /* 0x00000010030a7224 */ /* 0x040fe400078e020d */
[----:B------:R-:W-:Y:S01]  /*1120*/  @P1 VIADD R12, R12, 0x1 ;  /* 0x000000010c0c1836 */ /* 0x000fe20000000000 */
[C---:B------:R-:W-:Y:S02]  /*1130*/  ISETP.GT.U32.AND P2, PT, R3.reuse, R6, PT ;  /* 0x000000060300720c */ /* 0x040fe40003f44070 */
[----:B------:R-:W-:-:S11]  /*1140*/  ISETP.GT.U32.AND P6, PT, R3, R10, PT ;  /* 0x0000000a0300720c */ /* 0x000fd60003fc4070 */
[-C--:B------:R-:W-:Y:S02]  /*1150*/  @!P2 IADD3 R6, PT, PT, R6, -R3.reuse, RZ ;  /* 0x800000030606a210 */ /* 0x080fe40007ffe0ff */
[----:B------:R-:W-:Y:S01]  /*1160*/  @!P6 IMAD.IADD R10, R10, 0x1, -R3 ;  /* 0x000000010a0ae824 */ /* 0x000fe200078e0a03 */
[----:B------:R-:W-:Y:S01]  /*1170*/  @!P2 IADD3 R0, PT, PT, R0, 0x1, RZ ;  /* 0x000000010000a810 */ /* 0x000fe20007ffe0ff */
[----:B------:R-:W-:Y:S01]  /*1180*/  @!P6 VIADD R8, R8, 0x1 ;  /* 0x000000010808e836 */ /* 0x000fe20000000000 */
[-C--:B------:R-:W-:Y:S02]  /*1190*/  ISETP.GE.U32.AND P4, PT, R6, R3.reuse, PT ;  /* 0x000000030600720c */ /* 0x080fe40003f86070 */
[----:B------:R-:W-:Y:S02]  /*11a0*/  ISETP.GE.U32.AND P3, PT, R10, R3, PT ;  /* 0x000000030a00720c */ /* 0x000fe40003f66070 */
[----:B------:R-:W-:Y:S01]  /*11b0*/  ISETP.GE.AND P6, PT, R7, RZ, PT ;  /* 0x000000ff0700720c */ /* 0x000fe20003fc6270 */
[----:B------:R-:W0:Y:S01]  /*11c0*/  LDC.64 R2, c[0x0][0x390] ;  /* 0x0000e400ff027b82 */ /* 0x000e220000000a00 */
[----:B------:R-:W-:-:S07]  /*11d0*/  ISETP.GE.AND P2, PT, R11, RZ, PT ;  /* 0x000000ff0b00720c */ /* 0x000fce0003f46270 */
[----:B------:R-:W-:Y:S02]  /*11e0*/  @P4 IADD3 R0, PT, PT, R0, 0x1, RZ ;  /* 0x0000000100004810 */ /* 0x000fe40007ffe0ff */
[----:B------:R-:W-:-:S03]  /*11f0*/  @P3 VIADD R8, R8, 0x1 ;  /* 0x0000000108083836 */ /* 0x000fc60000000000 */
[----:B------:R-:W-:Y:S01]  /*1200*/  @!P6 IMAD.MOV R0, RZ, RZ, -R0 ;  /* 0x000000ffff00e224 */ /* 0x000fe200078e0a00 */
[----:B------:R-:W-:Y:S02]  /*1210*/  @!P2 IADD3 R12, PT, PT, -R12, RZ, RZ ;  /* 0x000000ff0c0ca210 */ /* 0x000fe40007ffe1ff */
[----:B------:R-:W-:Y:S02]  /*1220*/  @!P5 IADD3 R8, PT, PT, -R8, RZ, RZ ;  /* 0x000000ff0808d210 */ /* 0x000fe40007ffe1ff */
[C---:B------:R-:W-:Y:S02]  /*1230*/  SEL R12, R5.reuse, R12, !P0 ;  /* 0x0000000c050c7207 */ /* 0x040fe40004000000 */
[C---:B------:R-:W-:Y:S02]  /*1240*/  SEL R7, R5.reuse, R0, !P0 ;  /* 0x0000000005077207 */ /* 0x040fe40004000000 */
[----:B------:R-:W-:-:S04]  /*1250*/  SEL R5, R5, R8, !P0 ;  /* 0x0000000805057207 */ /* 0x000fc80004000000 */
[----:B------:R-:W-:-:S05]  /*1260*/  IADD3 R5, PT, PT, R12, R5, R7 ;  /* 0x000000050c057210 */ /* 0x000fca0007ffe007 */
[----:B0-----:R-:W-:-:S05]  /*1270*/  IMAD.WIDE R2, R5, 0x4, R2 ;  /* 0x0000000405027825 */ /* 0x001fca00078e0202 */
[----:B------:R-:W-:Y:S01]  /*1280*/  STG.E desc[UR18][R2.64], R4 ;  /* 0x0000000402007986 */ /* 0x000fe2000c101912 */
[----:B------:R-:W-:Y:S05]  /*1290*/  EXIT ;  /* 0x000000000000794d */ /* 0x000fea0003800000 */
.L_x_33:
        /* <DEDUP_REMOVED lines=14> */
.L_x_37:


//--------------------- .nv.shared.reserved.0     --------------------------
	.section	.nv.shared.reserved.0,"aw",@nobits
	.weak		__nv_reservedSMEM_offset_0_alias
	.size		__nv_reservedSMEM_offset_0_alias, 0, 64
	.other		__nv_reservedSMEM_offset_0_alias,@"STO_CUDA_RESERVED_SHARED STV_DEFAULT"
__nv_reservedSMEM_offset_0_alias:
	.zero		0
	.zero		64


//--------------------- .nv.constant0._Z17avg_pool2d_kernelPKfPfiiiiii --------------------------
	.section	.nv.constant0._Z17avg_pool2d_kernelPKfPfiiiiii,"a",@progbits
	.sectionflags	@""
	.align	4
.nv.constant0._Z17avg_pool2d_kernelPKfPfiiiiii:
	.zero		936


//--------------------- .nv.constant0._Z16bf16_relu_kernelPKfPfi --------------------------
	.section	.nv.constant0._Z16bf16_relu_kernelPKfPfi,"a",@progbits
	.sectionflags	@""
	.align	4
.nv.constant0._Z16bf16_relu_kernelPKfPfi:
	.zero		916


//--------------------- .nv.constant0._Z25lightweight_conv2d_kernelPKfS0_Pfiiiiiii --------------------------
	.section	.nv.constant0._Z25lightweight_conv2d_kernelPKfS0_Pfiiiiiii,"a",@progbits
	.sectionflags	@""
	.align	4
.nv.constant0._Z25lightweight_conv2d_kernelPKfS0_Pfiiiiiii:
	.zero		948


//--------------------- SYMBOLS --------------------------

	.type		.nv.reservedSmem.offset0,@object
	.size		.nv.reservedSmem.offset0,0x4
